//
// Generated by NVIDIA NVVM Compiler
//
// Compiler Build ID: CL-36424714
// Cuda compilation tools, release 13.0, V13.0.88
// Based on NVVM 20.0.0
//

.version 9.0
.target sm_100
.address_size 64

	// .globl	bhsm_forward2

.visible .entry bhsm_forward2(
	.param .u64 .ptr .align 1 bhsm_forward2_param_0,
	.param .u64 .ptr .align 1 bhsm_forward2_param_1,
	.param .u64 .ptr .align 1 bhsm_forward2_param_2,
	.param .u64 .ptr .align 1 bhsm_forward2_param_3,
	.param .u64 .ptr .align 1 bhsm_forward2_param_4,
	.param .u64 .ptr .align 1 bhsm_forward2_param_5,
	.param .u64 .ptr .align 1 bhsm_forward2_param_6,
	.param .u32 bhsm_forward2_param_7,
	.param .u32 bhsm_forward2_param_8,
	.param .u32 bhsm_forward2_param_9,
	.param .u64 .ptr .align 1 bhsm_forward2_param_10,
	.param .u64 .ptr .align 1 bhsm_forward2_param_11
)
{
	.reg .pred 	%p<30>;
	.reg .b32 	%r<89>;
	.reg .b32 	%f<253>;
	.reg .b64 	%rd<58>;

	ld.param.u64 	%rd14, [bhsm_forward2_param_0];
	ld.param.u64 	%rd15, [bhsm_forward2_param_1];
	ld.param.u64 	%rd10, [bhsm_forward2_param_2];
	ld.param.u64 	%rd11, [bhsm_forward2_param_3];
	ld.param.u64 	%rd16, [bhsm_forward2_param_4];
	ld.param.u64 	%rd12, [bhsm_forward2_param_5];
	ld.param.u64 	%rd13, [bhsm_forward2_param_6];
	ld.param.u32 	%r30, [bhsm_forward2_param_7];
	ld.param.u32 	%r31, [bhsm_forward2_param_8];
	ld.param.u32 	%r32, [bhsm_forward2_param_9];
	ld.param.u64 	%rd17, [bhsm_forward2_param_10];
	ld.param.u64 	%rd18, [bhsm_forward2_param_11];
	cvta.to.global.u64 	%rd1, %rd14;
	cvta.to.global.u64 	%rd2, %rd15;
	cvta.to.global.u64 	%rd3, %rd17;
	cvta.to.global.u64 	%rd4, %rd18;
	cvta.to.global.u64 	%rd5, %rd16;
	mov.u32 	%r33, %ctaid.x;
	mov.u32 	%r34, %ntid.x;
	mov.u32 	%r35, %tid.x;
	mad.lo.s32 	%r1, %r33, %r34, %r35;
	setp.ge.s32 	%p1, %r1, %r32;
	@%p1 bra 	$L__BB0_23;
	cvta.to.global.u64 	%rd19, %rd10;
	cvta.to.global.u64 	%rd20, %rd12;
	cvta.to.global.u64 	%rd21, %rd13;
	mul.wide.s32 	%rd22, %r1, 4;
	add.s64 	%rd23, %rd19, %rd22;
	ld.global.u32 	%r36, [%rd23];
	mul.wide.s32 	%rd24, %r36, 4;
	add.s64 	%rd25, %rd20, %rd24;
	ld.global.u32 	%r2, [%rd25];
	add.s64 	%rd26, %rd21, %rd24;
	ld.global.u32 	%r3, [%rd26];
	setp.lt.s32 	%p2, %r3, 1;
	@%p2 bra 	$L__BB0_23;
	mul.lo.s32 	%r4, %r30, %r1;
	setp.lt.s32 	%p3, %r30, 1;
	mul.lo.s32 	%r5, %r31, %r1;
	@%p3 bra 	$L__BB0_18;
	and.b32  	%r6, %r30, 15;
	and.b32  	%r7, %r30, 7;
	and.b32  	%r8, %r30, 2147483632;
	and.b32  	%r9, %r30, 3;
	neg.s32 	%r10, %r8;
	add.s64 	%rd6, %rd1, 32;
	cvta.to.global.u64 	%rd7, %rd11;
	mov.b32 	%r80, 0;
$L__BB0_4:
	setp.lt.u32 	%p17, %r30, 16;
	add.s32 	%r12, %r80, %r2;
	mul.wide.s32 	%rd37, %r12, 4;
	add.s64 	%rd38, %rd7, %rd37;
	ld.global.u32 	%r64, [%rd38];
	mul.lo.s32 	%r13, %r64, %r30;
	mov.f32 	%f252, 0f00000000;
	mov.b32 	%r85, 0;
	@%p17 bra 	$L__BB0_7;
	mov.f32 	%f252, 0f00000000;
	mov.u32 	%r81, %r4;
	mov.u32 	%r82, %r13;
	mov.u32 	%r83, %r10;
$L__BB0_6:
	.pragma "nounroll";
	mul.wide.s32 	%rd39, %r82, 4;
	add.s64 	%rd40, %rd2, %rd39;
	mul.wide.s32 	%rd41, %r81, 4;
	add.s64 	%rd42, %rd6, %rd41;
	ld.global.f32 	%f121, [%rd40];
	ld.global.f32 	%f122, [%rd42+-32];
	fma.rn.f32 	%f123, %f121, %f122, %f252;
	ld.global.f32 	%f124, [%rd40+4];
	ld.global.f32 	%f125, [%rd42+-28];
	fma.rn.f32 	%f126, %f124, %f125, %f123;
	ld.global.f32 	%f127, [%rd40+8];
	ld.global.f32 	%f128, [%rd42+-24];
	fma.rn.f32 	%f129, %f127, %f128, %f126;
	ld.global.f32 	%f130, [%rd40+12];
	ld.global.f32 	%f131, [%rd42+-20];
	fma.rn.f32 	%f132, %f130, %f131, %f129;
	ld.global.f32 	%f133, [%rd40+16];
	ld.global.f32 	%f134, [%rd42+-16];
	fma.rn.f32 	%f135, %f133, %f134, %f132;
	ld.global.f32 	%f136, [%rd40+20];
	ld.global.f32 	%f137, [%rd42+-12];
	fma.rn.f32 	%f138, %f136, %f137, %f135;
	ld.global.f32 	%f139, [%rd40+24];
	ld.global.f32 	%f140, [%rd42+-8];
	fma.rn.f32 	%f141, %f139, %f140, %f138;
	ld.global.f32 	%f142, [%rd40+28];
	ld.global.f32 	%f143, [%rd42+-4];
	fma.rn.f32 	%f144, %f142, %f143, %f141;
	ld.global.f32 	%f145, [%rd40+32];
	ld.global.f32 	%f146, [%rd42];
	fma.rn.f32 	%f147, %f145, %f146, %f144;
	ld.global.f32 	%f148, [%rd40+36];
	ld.global.f32 	%f149, [%rd42+4];
	fma.rn.f32 	%f150, %f148, %f149, %f147;
	ld.global.f32 	%f151, [%rd40+40];
	ld.global.f32 	%f152, [%rd42+8];
	fma.rn.f32 	%f153, %f151, %f152, %f150;
	ld.global.f32 	%f154, [%rd40+44];
	ld.global.f32 	%f155, [%rd42+12];
	fma.rn.f32 	%f156, %f154, %f155, %f153;
	ld.global.f32 	%f157, [%rd40+48];
	ld.global.f32 	%f158, [%rd42+16];
	fma.rn.f32 	%f159, %f157, %f158, %f156;
	ld.global.f32 	%f160, [%rd40+52];
	ld.global.f32 	%f161, [%rd42+20];
	fma.rn.f32 	%f162, %f160, %f161, %f159;
	ld.global.f32 	%f163, [%rd40+56];
	ld.global.f32 	%f164, [%rd42+24];
	fma.rn.f32 	%f165, %f163, %f164, %f162;
	ld.global.f32 	%f166, [%rd40+60];
	ld.global.f32 	%f167, [%rd42+28];
	fma.rn.f32 	%f252, %f166, %f167, %f165;
	add.s32 	%r83, %r83, 16;
	add.s32 	%r82, %r82, 16;
	add.s32 	%r81, %r81, 16;
	setp.ne.s32 	%p18, %r83, 0;
	mov.u32 	%r85, %r8;
	@%p18 bra 	$L__BB0_6;
$L__BB0_7:
	setp.eq.s32 	%p19, %r6, 0;
	@%p19 bra 	$L__BB0_17;
	add.s32 	%r65, %r6, -1;
	setp.lt.u32 	%p20, %r65, 7;
	@%p20 bra 	$L__BB0_10;
	add.s32 	%r66, %r85, %r13;
	mul.wide.s32 	%rd43, %r66, 4;
	add.s64 	%rd44, %rd2, %rd43;
	ld.global.f32 	%f169, [%rd44];
	add.s32 	%r67, %r85, %r4;
	mul.wide.s32 	%rd45, %r67, 4;
	add.s64 	%rd46, %rd1, %rd45;
	ld.global.f32 	%f170, [%rd46];
	fma.rn.f32 	%f171, %f169, %f170, %f252;
	ld.global.f32 	%f172, [%rd44+4];
	ld.global.f32 	%f173, [%rd46+4];
	fma.rn.f32 	%f174, %f172, %f173, %f171;
	ld.global.f32 	%f175, [%rd44+8];
	ld.global.f32 	%f176, [%rd46+8];
	fma.rn.f32 	%f177, %f175, %f176, %f174;
	ld.global.f32 	%f178, [%rd44+12];
	ld.global.f32 	%f179, [%rd46+12];
	fma.rn.f32 	%f180, %f178, %f179, %f177;
	ld.global.f32 	%f181, [%rd44+16];
	ld.global.f32 	%f182, [%rd46+16];
	fma.rn.f32 	%f183, %f181, %f182, %f180;
	ld.global.f32 	%f184, [%rd44+20];
	ld.global.f32 	%f185, [%rd46+20];
	fma.rn.f32 	%f186, %f184, %f185, %f183;
	ld.global.f32 	%f187, [%rd44+24];
	ld.global.f32 	%f188, [%rd46+24];
	fma.rn.f32 	%f189, %f187, %f188, %f186;
	ld.global.f32 	%f190, [%rd44+28];
	ld.global.f32 	%f191, [%rd46+28];
	fma.rn.f32 	%f252, %f190, %f191, %f189;
	add.s32 	%r85, %r85, 8;
$L__BB0_10:
	setp.eq.s32 	%p21, %r7, 0;
	@%p21 bra 	$L__BB0_17;
	add.s32 	%r68, %r7, -1;
	setp.lt.u32 	%p22, %r68, 3;
	@%p22 bra 	$L__BB0_13;
	add.s32 	%r69, %r85, %r13;
	mul.wide.s32 	%rd47, %r69, 4;
	add.s64 	%rd48, %rd2, %rd47;
	ld.global.f32 	%f193, [%rd48];
	add.s32 	%r70, %r85, %r4;
	mul.wide.s32 	%rd49, %r70, 4;
	add.s64 	%rd50, %rd1, %rd49;
	ld.global.f32 	%f194, [%rd50];
	fma.rn.f32 	%f195, %f193, %f194, %f252;
	ld.global.f32 	%f196, [%rd48+4];
	ld.global.f32 	%f197, [%rd50+4];
	fma.rn.f32 	%f198, %f196, %f197, %f195;
	ld.global.f32 	%f199, [%rd48+8];
	ld.global.f32 	%f200, [%rd50+8];
	fma.rn.f32 	%f201, %f199, %f200, %f198;
	ld.global.f32 	%f202, [%rd48+12];
	ld.global.f32 	%f203, [%rd50+12];
	fma.rn.f32 	%f252, %f202, %f203, %f201;
	add.s32 	%r85, %r85, 4;
$L__BB0_13:
	setp.eq.s32 	%p23, %r9, 0;
	@%p23 bra 	$L__BB0_17;
	setp.eq.s32 	%p24, %r9, 1;
	add.s32 	%r71, %r85, %r13;
	mul.wide.s32 	%rd51, %r71, 4;
	add.s64 	%rd8, %rd2, %rd51;
	ld.global.f32 	%f204, [%rd8];
	add.s32 	%r72, %r85, %r4;
	mul.wide.s32 	%rd52, %r72, 4;
	add.s64 	%rd9, %rd1, %rd52;
	ld.global.f32 	%f205, [%rd9];
	fma.rn.f32 	%f252, %f204, %f205, %f252;
	@%p24 bra 	$L__BB0_17;
	setp.eq.s32 	%p25, %r9, 2;
	ld.global.f32 	%f206, [%rd8+4];
	ld.global.f32 	%f207, [%rd9+4];
	fma.rn.f32 	%f252, %f206, %f207, %f252;
	@%p25 bra 	$L__BB0_17;
	ld.global.f32 	%f208, [%rd8+8];
	ld.global.f32 	%f209, [%rd9+8];
	fma.rn.f32 	%f252, %f208, %f209, %f252;
$L__BB0_17:
	mul.wide.s32 	%rd53, %r12, 4;
	add.s64 	%rd54, %rd5, %rd53;
	ld.global.f32 	%f210, [%rd54];
	mul.f32 	%f211, %f252, %f210;
	add.s32 	%r73, %r80, %r5;
	mul.wide.s32 	%rd55, %r73, 4;
	add.s64 	%rd56, %rd4, %rd55;
	st.global.f32 	[%rd56], %f211;
	fma.rn.f32 	%f212, %f211, 0fBBBB989D, 0f3F000000;
	cvt.sat.f32.f32 	%f213, %f212;
	mov.f32 	%f214, 0f4B400001;
	mov.f32 	%f215, 0f437C0000;
	fma.rm.f32 	%f216, %f213, %f215, %f214;
	add.f32 	%f217, %f216, 0fCB40007F;
	neg.f32 	%f218, %f217;
	fma.rn.f32 	%f219, %f211, 0fBFB8AA3B, %f218;
	fma.rn.f32 	%f220, %f211, 0fB2A57060, %f219;
	mov.b32 	%r74, %f216;
	shl.b32 	%r75, %r74, 23;
	mov.b32 	%f221, %r75;
	ex2.approx.ftz.f32 	%f222, %f220;
	fma.rn.f32 	%f223, %f222, %f221, 0f3F800000;
	setp.lt.f32 	%p26, %f223, 0f00800000;
	mul.f32 	%f224, %f223, 0f4B000000;
	selp.f32 	%f225, %f224, %f223, %p26;
	selp.f32 	%f226, 0fC1B80000, 0f00000000, %p26;
	mov.b32 	%r76, %f225;
	add.s32 	%r77, %r76, -1059760811;
	and.b32  	%r78, %r77, -8388608;
	sub.s32 	%r79, %r76, %r78;
	mov.b32 	%f227, %r79;
	cvt.rn.f32.s32 	%f228, %r78;
	fma.rn.f32 	%f229, %f228, 0f34000000, %f226;
	add.f32 	%f230, %f227, 0fBF800000;
	fma.rn.f32 	%f231, %f230, 0fBE055027, 0f3E1039F6;
	fma.rn.f32 	%f232, %f231, %f230, 0fBDF8CDCC;
	fma.rn.f32 	%f233, %f232, %f230, 0f3E0F2955;
	fma.rn.f32 	%f234, %f233, %f230, 0fBE2AD8B9;
	fma.rn.f32 	%f235, %f234, %f230, 0f3E4CED0B;
	fma.rn.f32 	%f236, %f235, %f230, 0fBE7FFF22;
	fma.rn.f32 	%f237, %f236, %f230, 0f3EAAAA78;
	fma.rn.f32 	%f238, %f237, %f230, 0fBF000000;
	mul.f32 	%f239, %f230, %f238;
	fma.rn.f32 	%f240, %f239, %f230, %f230;
	fma.rn.f32 	%f241, %f229, 0f3F317218, %f240;
	setp.gt.u32 	%p27, %r76, 2139095039;
	fma.rn.f32 	%f242, %f225, 0f7F800000, 0f7F800000;
	selp.f32 	%f243, %f242, %f241, %p27;
	setp.eq.f32 	%p28, %f225, 0f00000000;
	selp.f32 	%f244, 0fFF800000, %f243, %p28;
	add.s64 	%rd57, %rd3, %rd55;
	st.global.f32 	[%rd57], %f244;
	add.s32 	%r80, %r80, 1;
	setp.eq.s32 	%p29, %r80, %r3;
	@%p29 bra 	$L__BB0_23;
	bra.uni 	$L__BB0_4;
$L__BB0_18:
	setp.eq.s32 	%p4, %r3, 1;
	mov.b32 	%r88, 0;
	@%p4 bra 	$L__BB0_21;
	and.b32  	%r88, %r3, 2147483646;
	mov.b32 	%r87, 0;
$L__BB0_20:
	add.s32 	%r39, %r87, %r2;
	mul.wide.s32 	%rd27, %r39, 4;
	add.s64 	%rd28, %rd5, %rd27;
	ld.global.f32 	%f15, [%rd28];
	mul.f32 	%f16, %f15, 0f00000000;
	add.s32 	%r40, %r87, %r5;
	mul.wide.s32 	%rd29, %r40, 4;
	add.s64 	%rd30, %rd4, %rd29;
	st.global.f32 	[%rd30], %f16;
	fma.rn.f32 	%f17, %f16, 0fBBBB989D, 0f3F000000;
	cvt.sat.f32.f32 	%f18, %f17;
	mov.f32 	%f19, 0f4B400001;
	mov.f32 	%f20, 0f437C0000;
	fma.rm.f32 	%f21, %f18, %f20, %f19;
	add.f32 	%f22, %f21, 0fCB40007F;
	neg.f32 	%f23, %f22;
	fma.rn.f32 	%f24, %f16, 0fBFB8AA3B, %f23;
	fma.rn.f32 	%f25, %f16, 0fB2A57060, %f24;
	mov.b32 	%r41, %f21;
	shl.b32 	%r42, %r41, 23;
	mov.b32 	%f26, %r42;
	ex2.approx.ftz.f32 	%f27, %f25;
	fma.rn.f32 	%f28, %f27, %f26, 0f3F800000;
	setp.lt.f32 	%p5, %f28, 0f00800000;
	mul.f32 	%f29, %f28, 0f4B000000;
	selp.f32 	%f30, %f29, %f28, %p5;
	selp.f32 	%f31, 0fC1B80000, 0f00000000, %p5;
	mov.b32 	%r43, %f30;
	add.s32 	%r44, %r43, -1059760811;
	and.b32  	%r45, %r44, -8388608;
	sub.s32 	%r46, %r43, %r45;
	mov.b32 	%f32, %r46;
	cvt.rn.f32.s32 	%f33, %r45;
	fma.rn.f32 	%f34, %f33, 0f34000000, %f31;
	add.f32 	%f35, %f32, 0fBF800000;
	fma.rn.f32 	%f36, %f35, 0fBE055027, 0f3E1039F6;
	fma.rn.f32 	%f37, %f36, %f35, 0fBDF8CDCC;
	fma.rn.f32 	%f38, %f37, %f35, 0f3E0F2955;
	fma.rn.f32 	%f39, %f38, %f35, 0fBE2AD8B9;
	fma.rn.f32 	%f40, %f39, %f35, 0f3E4CED0B;
	fma.rn.f32 	%f41, %f40, %f35, 0fBE7FFF22;
	fma.rn.f32 	%f42, %f41, %f35, 0f3EAAAA78;
	fma.rn.f32 	%f43, %f42, %f35, 0fBF000000;
	mul.f32 	%f44, %f35, %f43;
	fma.rn.f32 	%f45, %f44, %f35, %f35;
	fma.rn.f32 	%f46, %f34, 0f3F317218, %f45;
	setp.gt.u32 	%p6, %r43, 2139095039;
	fma.rn.f32 	%f47, %f30, 0f7F800000, 0f7F800000;
	selp.f32 	%f48, %f47, %f46, %p6;
	setp.eq.f32 	%p7, %f30, 0f00000000;
	selp.f32 	%f49, 0fFF800000, %f48, %p7;
	add.s64 	%rd31, %rd3, %rd29;
	st.global.f32 	[%rd31], %f49;
	ld.global.f32 	%f50, [%rd28+4];
	mul.f32 	%f51, %f50, 0f00000000;
	st.global.f32 	[%rd30+4], %f51;
	fma.rn.f32 	%f52, %f51, 0fBBBB989D, 0f3F000000;
	cvt.sat.f32.f32 	%f53, %f52;
	fma.rm.f32 	%f54, %f53, %f20, %f19;
	add.f32 	%f55, %f54, 0fCB40007F;
	neg.f32 	%f56, %f55;
	fma.rn.f32 	%f57, %f51, 0fBFB8AA3B, %f56;
	fma.rn.f32 	%f58, %f51, 0fB2A57060, %f57;
	mov.b32 	%r47, %f54;
	shl.b32 	%r48, %r47, 23;
	mov.b32 	%f59, %r48;
	ex2.approx.ftz.f32 	%f60, %f58;
	fma.rn.f32 	%f61, %f60, %f59, 0f3F800000;
	setp.lt.f32 	%p8, %f61, 0f00800000;
	mul.f32 	%f62, %f61, 0f4B000000;
	selp.f32 	%f63, %f62, %f61, %p8;
	selp.f32 	%f64, 0fC1B80000, 0f00000000, %p8;
	mov.b32 	%r49, %f63;
	add.s32 	%r50, %r49, -1059760811;
	and.b32  	%r51, %r50, -8388608;
	sub.s32 	%r52, %r49, %r51;
	mov.b32 	%f65, %r52;
	cvt.rn.f32.s32 	%f66, %r51;
	fma.rn.f32 	%f67, %f66, 0f34000000, %f64;
	add.f32 	%f68, %f65, 0fBF800000;
	fma.rn.f32 	%f69, %f68, 0fBE055027, 0f3E1039F6;
	fma.rn.f32 	%f70, %f69, %f68, 0fBDF8CDCC;
	fma.rn.f32 	%f71, %f70, %f68, 0f3E0F2955;
	fma.rn.f32 	%f72, %f71, %f68, 0fBE2AD8B9;
	fma.rn.f32 	%f73, %f72, %f68, 0f3E4CED0B;
	fma.rn.f32 	%f74, %f73, %f68, 0fBE7FFF22;
	fma.rn.f32 	%f75, %f74, %f68, 0f3EAAAA78;
	fma.rn.f32 	%f76, %f75, %f68, 0fBF000000;
	mul.f32 	%f77, %f68, %f76;
	fma.rn.f32 	%f78, %f77, %f68, %f68;
	fma.rn.f32 	%f79, %f67, 0f3F317218, %f78;
	setp.gt.u32 	%p9, %r49, 2139095039;
	fma.rn.f32 	%f80, %f63, 0f7F800000, 0f7F800000;
	selp.f32 	%f81, %f80, %f79, %p9;
	setp.eq.f32 	%p10, %f63, 0f00000000;
	selp.f32 	%f82, 0fFF800000, %f81, %p10;
	st.global.f32 	[%rd31+4], %f82;
	add.s32 	%r87, %r87, 2;
	setp.ne.s32 	%p11, %r87, %r88;
	@%p11 bra 	$L__BB0_20;
$L__BB0_21:
	and.b32  	%r53, %r3, 1;
	setp.eq.b32 	%p12, %r53, 1;
	not.pred 	%p13, %p12;
	@%p13 bra 	$L__BB0_23;
	add.s32 	%r54, %r88, %r2;
	mul.wide.s32 	%rd32, %r54, 4;
	add.s64 	%rd33, %rd5, %rd32;
	ld.global.f32 	%f83, [%rd33];
	mul.f32 	%f84, %f83, 0f00000000;
	add.s32 	%r55, %r88, %r5;
	mul.wide.s32 	%rd34, %r55, 4;
	add.s64 	%rd35, %rd4, %rd34;
	st.global.f32 	[%rd35], %f84;
	fma.rn.f32 	%f85, %f84, 0fBBBB989D, 0f3F000000;
	cvt.sat.f32.f32 	%f86, %f85;
	mov.f32 	%f87, 0f4B400001;
	mov.f32 	%f88, 0f437C0000;
	fma.rm.f32 	%f89, %f86, %f88, %f87;
	add.f32 	%f90, %f89, 0fCB40007F;
	neg.f32 	%f91, %f90;
	fma.rn.f32 	%f92, %f84, 0fBFB8AA3B, %f91;
	fma.rn.f32 	%f93, %f84, 0fB2A57060, %f92;
	mov.b32 	%r56, %f89;
	shl.b32 	%r57, %r56, 23;
	mov.b32 	%f94, %r57;
	ex2.approx.ftz.f32 	%f95, %f93;
	fma.rn.f32 	%f96, %f95, %f94, 0f3F800000;
	setp.lt.f32 	%p14, %f96, 0f00800000;
	mul.f32 	%f97, %f96, 0f4B000000;
	selp.f32 	%f98, %f97, %f96, %p14;
	selp.f32 	%f99, 0fC1B80000, 0f00000000, %p14;
	mov.b32 	%r58, %f98;
	add.s32 	%r59, %r58, -1059760811;
	and.b32  	%r60, %r59, -8388608;
	sub.s32 	%r61, %r58, %r60;
	mov.b32 	%f100, %r61;
	cvt.rn.f32.s32 	%f101, %r60;
	fma.rn.f32 	%f102, %f101, 0f34000000, %f99;
	add.f32 	%f103, %f100, 0fBF800000;
	fma.rn.f32 	%f104, %f103, 0fBE055027, 0f3E1039F6;
	fma.rn.f32 	%f105, %f104, %f103, 0fBDF8CDCC;
	fma.rn.f32 	%f106, %f105, %f103, 0f3E0F2955;
	fma.rn.f32 	%f107, %f106, %f103, 0fBE2AD8B9;
	fma.rn.f32 	%f108, %f107, %f103, 0f3E4CED0B;
	fma.rn.f32 	%f109, %f108, %f103, 0fBE7FFF22;
	fma.rn.f32 	%f110, %f109, %f103, 0f3EAAAA78;
	fma.rn.f32 	%f111, %f110, %f103, 0fBF000000;
	mul.f32 	%f112, %f103, %f111;
	fma.rn.f32 	%f113, %f112, %f103, %f103;
	fma.rn.f32 	%f114, %f102, 0f3F317218, %f113;
	setp.gt.u32 	%p15, %r58, 2139095039;
	fma.rn.f32 	%f115, %f98, 0f7F800000, 0f7F800000;
	selp.f32 	%f116, %f115, %f114, %p15;
	setp.eq.f32 	%p16, %f98, 0f00000000;
	selp.f32 	%f117, 0fFF800000, %f116, %p16;
	add.s64 	%rd36, %rd3, %rd34;
	st.global.f32 	[%rd36], %f117;
$L__BB0_23:
	ret;

}


// ===== COMPILED SASS (sm_100) =====

	.target	sm_100

	.elftype	@"ET_EXEC"


//--------------------- .note.nv.tkinfo           --------------------------
	.section	.note.nv.tkinfo,"",@"SHT_NOTE"
	.sectionflags	@"SHF_NOTE_NV_TKINFO"
	.tkinfo
        /*0018*/ 	.word	0x00000002
        /*0030*/ 	.string	""
        /*0030*/ 	.string	"ptxas"
        /*0030*/ 	.string	"Cuda compilation tools, release 13.0, V13.0.88"
        /*0030*/ 	.string	"Build cuda_13.0.r13.0/compiler.36424714_0"
        /*0030*/ 	.string	"-arch sm_100 -m 64 "



//--------------------- .note.nv.cuinfo           --------------------------
	.section	.note.nv.cuinfo,"",@"SHT_NOTE"
	.sectionflags	@"SHF_NOTE_NV_CUINFO"
        /*0018*/ 	.short	0x0002
        /*001a*/ 	.short	0x0064
        /*001c*/ 	.short	0x0082
	.zero		2


//--------------------- .nv.info                  --------------------------
	.section	.nv.info,"",@"SHT_CUDA_INFO"
	.align	4


	//----- nvinfo : EIATTR_REGCOUNT
	.align		4
        /*0000*/ 	.byte	0x04, 0x2f
        /*0002*/ 	.short	(.L_1 - .L_0)
	.align		4
.L_0:
        /*0004*/ 	.word	index@(bhsm_forward2)
        /*0008*/ 	.word	0x00000020


	//----- nvinfo : EIATTR_FRAME_SIZE
	.align		4
.L_1:
        /*000c*/ 	.byte	0x04, 0x11
        /*000e*/ 	.short	(.L_3 - .L_2)
	.align		4
.L_2:
        /*0010*/ 	.word	index@(bhsm_forward2)
        /*0014*/ 	.word	0x00000000


	//----- nvinfo : EIATTR_MIN_STACK_SIZE
	.align		4
.L_3:
        /*0018*/ 	.byte	0x04, 0x12
        /*001a*/ 	.short	(.L_5 - .L_4)
	.align		4
.L_4:
        /*001c*/ 	.word	index@(bhsm_forward2)
        /*0020*/ 	.word	0x00000000
.L_5:


//--------------------- .nv.compat                --------------------------
	.section	.nv.compat,"",@"SHT_CUDA_COMPAT_INFO"
	.align	4
        /*0000*/ 	.byte	0x02, 0x09, 0x00, 0x00, 0x02, 0x02, 0x01, 0x00, 0x02, 0x05, 0x05, 0x00, 0x03, 0x07, 0x01, 0x01
        /*0010*/ 	.byte	0x02, 0x03, 0x00, 0x00, 0x02, 0x06, 0x01, 0x00, 0x04, 0x0b, 0x08, 0x00, 0x01, 0x00, 0x00, 0x00
        /*0020*/ 	.byte	0x00, 0x00, 0x00, 0x00


//--------------------- .nv.info.bhsm_forward2    --------------------------
	.section	.nv.info.bhsm_forward2,"",@"SHT_CUDA_INFO"
	.sectionflags	@""
	.align	4


	//----- nvinfo : EIATTR_CUDA_API_VERSION
	.align		4
        /*0000*/ 	.byte	0x04, 0x37
        /*0002*/ 	.short	(.L_7 - .L_6)
.L_6:
        /*0004*/ 	.word	0x00000082


	//----- nvinfo : EIATTR_KPARAM_INFO
	.align		4
.L_7:
        /*0008*/ 	.byte	0x04, 0x17
        /*000a*/ 	.short	(.L_9 - .L_8)
.L_8:
        /*000c*/ 	.word	0x00000000
        /*0010*/ 	.short	0x000b
        /*0012*/ 	.short	0x0050
        /*0014*/ 	.byte	0x00, 0xf5, 0x21, 0x00


	//----- nvinfo : EIATTR_KPARAM_INFO
	.align		4
.L_9:
        /*0018*/ 	.byte	0x04, 0x17
        /*001a*/ 	.short	(.L_11 - .L_10)
.L_10:
        /*001c*/ 	.word	0x00000000
        /*0020*/ 	.short	0x000a
        /*0022*/ 	.short	0x0048
        /*0024*/ 	.byte	0x00, 0xf5, 0x21, 0x00


	//----- nvinfo : EIATTR_KPARAM_INFO
	.align		4
.L_11:
        /*0028*/ 	.byte	0x04, 0x17
        /*002a*/ 	.short	(.L_13 - .L_12)
.L_12:
        /*002c*/ 	.word	0x00000000
        /*0030*/ 	.short	0x0009
        /*0032*/ 	.short	0x0040
        /*0034*/ 	.byte	0x00, 0xf0, 0x11, 0x00


	//----- nvinfo : EIATTR_KPARAM_INFO
	.align		4
.L_13:
        /*0038*/ 	.byte	0x04, 0x17
        /*003a*/ 	.short	(.L_15 - .L_14)
.L_14:
        /*003c*/ 	.word	0x00000000
        /*0040*/ 	.short	0x0008
        /*0042*/ 	.short	0x003c
        /*0044*/ 	.byte	0x00, 0xf0, 0x11, 0x00


	//----- nvinfo : EIATTR_KPARAM_INFO
	.align		4
.L_15:
        /*0048*/ 	.byte	0x04, 0x17
        /*004a*/ 	.short	(.L_17 - .L_16)
.L_16:
        /*004c*/ 	.word	0x00000000
        /*0050*/ 	.short	0x0007
        /*0052*/ 	.short	0x0038
        /*0054*/ 	.byte	0x00, 0xf0, 0x11, 0x00


	//----- nvinfo : EIATTR_KPARAM_INFO
	.align		4
.L_17:
        /*0058*/ 	.byte	0x04, 0x17
        /*005a*/ 	.short	(.L_19 - .L_18)
.L_18:
        /*005c*/ 	.word	0x00000000
        /*0060*/ 	.short	0x0006
        /*0062*/ 	.short	0x0030
        /*0064*/ 	.byte	0x00, 0xf5, 0x21, 0x00


	//----- nvinfo : EIATTR_KPARAM_INFO
	.align		4
.L_19:
        /*0068*/ 	.byte	0x04, 0x17
        /*006a*/ 	.short	(.L_21 - .L_20)
.L_20:
        /*006c*/ 	.word	0x00000000
        /*0070*/ 	.short	0x0005
        /*0072*/ 	.short	0x0028
        /*0074*/ 	.byte	0x00, 0xf5, 0x21, 0x00


	//----- nvinfo : EIATTR_KPARAM_INFO
	.align		4
.L_21:
        /*0078*/ 	.byte	0x04, 0x17
        /*007a*/ 	.short	(.L_23 - .L_22)
.L_22:
        /*007c*/ 	.word	0x00000000
        /*0080*/ 	.short	0x0004
        /*0082*/ 	.short	0x0020
        /*0084*/ 	.byte	0x00, 0xf5, 0x21, 0x00


	//----- nvinfo : EIATTR_KPARAM_INFO
	.align		4
.L_23:
        /*0088*/ 	.byte	0x04, 0x17
        /*008a*/ 	.short	(.L_25 - .L_24)
.L_24:
        /*008c*/ 	.word	0x00000000
        /*0090*/ 	.short	0x0003
        /*0092*/ 	.short	0x0018
        /*0094*/ 	.byte	0x00, 0xf5, 0x21, 0x00


	//----- nvinfo : EIATTR_KPARAM_INFO
	.align		4
.L_25:
        /*0098*/ 	.byte	0x04, 0x17
        /*009a*/ 	.short	(.L_27 - .L_26)
.L_26:
        /*009c*/ 	.word	0x00000000
        /*00a0*/ 	.short	0x0002
        /*00a2*/ 	.short	0x0010
        /*00a4*/ 	.byte	0x00, 0xf5, 0x21, 0x00


	//----- nvinfo : EIATTR_KPARAM_INFO
	.align		4
.L_27:
        /*00a8*/ 	.byte	0x04, 0x17
        /*00aa*/ 	.short	(.L_29 - .L_28)
.L_28:
        /*00ac*/ 	.word	0x00000000
        /*00b0*/ 	.short	0x0001
        /*00b2*/ 	.short	0x0008
        /*00b4*/ 	.byte	0x00, 0xf5, 0x21, 0x00


	//----- nvinfo : EIATTR_KPARAM_INFO
	.align		4
.L_29:
        /*00b8*/ 	.byte	0x04, 0x17
        /*00ba*/ 	.short	(.L_31 - .L_30)
.L_30:
        /*00bc*/ 	.word	0x00000000
        /*00c0*/ 	.short	0x0000
        /*00c2*/ 	.short	0x0000
        /*00c4*/ 	.byte	0x00, 0xf5, 0x21, 0x00


	//----- nvinfo : EIATTR_SPARSE_MMA_MASK
	.align		4
.L_31:
        /*00c8*/ 	.byte	0x03, 0x50
        /*00ca*/ 	.short	0x0000


	//----- nvinfo : EIATTR_MAXREG_COUNT
	.align		4
        /*00cc*/ 	.byte	0x03, 0x1b
        /*00ce*/ 	.short	0x00ff


	//----- nvinfo : EIATTR_MERCURY_ISA_VERSION
	.align		4
        /*00d0*/ 	.byte	0x03, 0x5f
        /*00d2*/ 	.short	0x0101


	//----- nvinfo : EIATTR_VRC_CTA_INIT_COUNT
	.align		4
        /*00d4*/ 	.byte	0x02, 0x4a
	.zero		1
	.zero		1


	//----- nvinfo : EIATTR_EXIT_INSTR_OFFSETS
	.align		4
        /*00d8*/ 	.byte	0x04, 0x1c
        /*00da*/ 	.short	(.L_33 - .L_32)


	//   ....[0]....
.L_32:
        /*00dc*/ 	.word	0x00000070


	//   ....[1]....
        /*00e0*/ 	.word	0x00000120


	//   ....[2]....
        /*00e4*/ 	.word	0x00000eb0


	//   ....[3]....
        /*00e8*/ 	.word	0x000014e0


	//   ....[4]....
        /*00ec*/ 	.word	0x00001800


	//----- nvinfo : EIATTR_CRS_STACK_SIZE
	.align		4
.L_33:
        /*00f0*/ 	.byte	0x04, 0x1e
        /*00f2*/ 	.short	(.L_35 - .L_34)
.L_34:
        /*00f4*/ 	.word	0x00000000


	//----- nvinfo : EIATTR_CBANK_PARAM_SIZE
	.align		4
.L_35:
        /*00f8*/ 	.byte	0x03, 0x19
        /*00fa*/ 	.short	0x0058


	//----- nvinfo : EIATTR_PARAM_CBANK
	.align		4
        /*00fc*/ 	.byte	0x04, 0x0a
        /*00fe*/ 	.short	(.L_37 - .L_36)
	.align		4
.L_36:
        /*0100*/ 	.word	index@(.nv.constant0.bhsm_forward2)
        /*0104*/ 	.short	0x0380
        /*0106*/ 	.short	0x0058


	//----- nvinfo : EIATTR_SW_WAR
	.align		4
.L_37:
        /*0108*/ 	.byte	0x04, 0x36
        /*010a*/ 	.short	(.L_39 - .L_38)
.L_38:
        /*010c*/ 	.word	0x00000008
.L_39:


//--------------------- .nv.callgraph             --------------------------
	.section	.nv.callgraph,"",@"SHT_CUDA_CALLGRAPH"
	.align	4
	.sectionentsize	8
	.align		4
        /*0000*/ 	.word	0x00000000
	.align		4
        /*0004*/ 	.word	0xffffffff
	.align		4
        /*0008*/ 	.word	0x00000000
	.align		4
        /*000c*/ 	.word	0xfffffffe
	.align		4
        /*0010*/ 	.word	0x00000000
	.align		4
        /*0014*/ 	.word	0xfffffffd
	.align		4
        /*0018*/ 	.word	0x00000000
	.align		4
        /*001c*/ 	.word	0xfffffffc


//--------------------- .text.bhsm_forward2       --------------------------
	.section	.text.bhsm_forward2,"ax",@progbits
	.align	128
        .global         bhsm_forward2
        .type           bhsm_forward2,@function
        .size           bhsm_forward2,(.L_x_11 - bhsm_forward2)
        .other          bhsm_forward2,@"STO_CUDA_ENTRY STV_DEFAULT"
bhsm_forward2:
.text.bhsm_forward2:
[----:B------:R-:W-:Y:S01]  /*0000*/  LDC R1, c[0x0][0x37c] ;  /* 0x0000df00ff017b82 */ /* 0x000fe20000000800 */
[----:B------:R-:W0:Y:S07]  /*0010*/  S2R R3, SR_TID.X ;  /* 0x0000000000037919 */ /* 0x000e2e0000002100 */
[----:B------:R-:W0:Y:S01]  /*0020*/  S2UR UR4, SR_CTAID.X ;  /* 0x00000000000479c3 */ /* 0x000e220000002500 */
[----:B------:R-:W1:Y:S07]  /*0030*/  LDCU UR5, c[0x0][0x3c0] ;  /* 0x00007800ff0577ac */ /* 0x000e6e0008000800 */
[----:B------:R-:W0:Y:S02]  /*0040*/  LDC R0, c[0x0][0x360] ;  /* 0x0000d800ff007b82 */ /* 0x000e240000000800 */
[----:B0-----:R-:W-:-:S05]  /*0050*/  IMAD R0, R0, UR4, R3 ;  /* 0x0000000400007c24 */ /* 0x001fca000f8e0203 */
[----:B-1----:R-:W-:-:S13]  /*0060*/  ISETP.GE.AND P0, PT, R0, UR5, PT ;  /* 0x0000000500007c0c */ /* 0x002fda000bf06270 */
[----:B------:R-:W-:Y:S05]  /*0070*/  @P0 EXIT ;  /* 0x000000000000094d */ /* 0x000fea0003800000 */
[----:B------:R-:W0:Y:S01]  /*0080*/  LDC.64 R4, c[0x0][0x390] ;  /* 0x0000e400ff047b82 */ /* 0x000e220000000a00 */
[----:B------:R-:W1:Y:S07]  /*0090*/  LDCU.64 UR8, c[0x0][0x358] ;  /* 0x00006b00ff0877ac */ /* 0x000e6e0008000a00 */
[----:B------:R-:W2:Y:S08]  /*00a0*/  LDC.64 R2, c[0x0][0x3b0] ;  /* 0x0000ec00ff027b82 */ /* 0x000eb00000000a00 */
[----:B------:R-:W3:Y:S01]  /*00b0*/  LDC.64 R6, c[0x0][0x3a8] ;  /* 0x0000ea00ff067b82 */ /* 0x000ee20000000a00 */
[----:B0-----:R-:W-:-:S06]  /*00c0*/  IMAD.WIDE R4, R0, 0x4, R4 ;  /* 0x0000000400047825 */ /* 0x001fcc00078e0204 */
[----:B-1----:R-:W2:Y:S02]  /*00d0*/  LDG.E R5, desc[UR8][R4.64] ;  /* 0x0000000804057981 */ /* 0x002ea4000c1e1900 */
[----:B--2---:R-:W-:-:S06]  /*00e0*/  IMAD.WIDE R2, R5, 0x4, R2 ;  /* 0x0000000405027825 */ /* 0x004fcc00078e0202 */
[----:B------:R-:W2:Y:S01]  /*00f0*/  LDG.E R2, desc[UR8][R2.64] ;  /* 0x0000000802027981 */ /* 0x000ea2000c1e1900 */
[----:B---3--:R-:W-:Y:S01]  /*0100*/  IMAD.WIDE R6, R5, 0x4, R6 ;  /* 0x0000000405067825 */ /* 0x008fe200078e0206 */
[----:B--2---:R-:W-:-:S13]  /*0110*/  ISETP.GE.AND P0, PT, R2, 0x1, PT ;  /* 0x000000010200780c */ /* 0x004fda0003f06270 */
[----:B------:R-:W-:Y:S05]  /*0120*/  @!P0 EXIT ;  /* 0x000000000000894d */ /* 0x000fea0003800000 */
[----:B------:R0:W5:Y:S01]  /*0130*/  LDG.E R3, desc[UR8][R6.64] ;  /* 0x0000000806037981 */ /* 0x000162000c1e1900 */
[----:B------:R-:W1:Y:S02]  /*0140*/  LDC R9, c[0x0][0x3b8] ;  /* 0x0000ee00ff097b82 */ /* 0x000e640000000800 */
[----:B-1----:R-:W-:-:S13]  /*0150*/  ISETP.GE.AND P0, PT, R9, 0x1, PT ;  /* 0x000000010900780c */ /* 0x002fda0003f06270 */
[----:B0-----:R-:W-:Y:S05]  /*0160*/  @!P0 BRA `(.L_x_0) ;  /* 0x0000000c00588947 */ /* 0x001fea0003800000 */
[----:B------:R-:W0:Y:S01]  /*0170*/  LDCU.64 UR6, c[0x0][0x380] ;  /* 0x00007000ff0677ac */ /* 0x000e220008000a00 */
[C---:B------:R-:W-:Y:S01]  /*0180*/  LOP3.LUT R5, R9.reuse, 0x7ffffff0, RZ, 0xc0, !PT ;  /* 0x7ffffff009057812 */ /* 0x040fe200078ec0ff */
[----:B------:R-:W-:Y:S01]  /*0190*/  IMAD R4, R0, R9, RZ ;  /* 0x0000000900047224 */ /* 0x000fe200078e02ff */
[C---:B------:R-:W-:Y:S01]  /*01a0*/  LOP3.LUT R6, R9.reuse, 0xf, RZ, 0xc0, !PT ;  /* 0x0000000f09067812 */ /* 0x040fe200078ec0ff */
[----:B------:R-:W-:Y:S01]  /*01b0*/  UMOV UR4, URZ ;  /* 0x000000ff00047c82 */ /* 0x000fe20008000000 */
[C---:B------:R-:W-:Y:S02]  /*01c0*/  LOP3.LUT R7, R9.reuse, 0x7, RZ, 0xc0, !PT ;  /* 0x0000000709077812 */ /* 0x040fe400078ec0ff */
[----:B------:R-:W-:Y:S02]  /*01d0*/  LOP3.LUT R8, R9, 0x3, RZ, 0xc0, !PT ;  /* 0x0000000309087812 */ /* 0x000fe400078ec0ff */
[----:B------:R-:W-:Y:S01]  /*01e0*/  IADD3 R9, PT, PT, -R5, RZ, RZ ;  /* 0x000000ff05097210 */ /* 0x000fe20007ffe1ff */
[----:B0-----:R-:W-:-:S04]  /*01f0*/  UIADD3 UR5, UP0, UPT, UR6, 0x20, URZ ;  /* 0x0000002006057890 */ /* 0x001fc8000ff1e0ff */
[----:B------:R-:W-:-:S12]  /*0200*/  UIADD3.X UR6, UPT, UPT, URZ, UR7, URZ, UP0, !UPT ;  /* 0x00000007ff067290 */ /* 0x000fd800087fe4ff */
.L_x_6:
[----:B0-----:R-:W0:Y:S01]  /*0210*/  LDC.64 R14, c[0x0][0x398] ;  /* 0x0000e600ff0e7b82 */ /* 0x001e220000000a00 */
[----:B-----5:R-:W-:Y:S01]  /*0220*/  IADD3 R10, PT, PT, R3, UR4, RZ ;  /* 0x00000004030a7c10 */ /* 0x020fe2000fffe0ff */
[----:B------:R-:W1:Y:S04]  /*0230*/  LDCU UR7, c[0x0][0x3b8] ;  /* 0x00007700ff0777ac */ /* 0x000e680008000800 */
[----:B0-----:R-:W-:-:S05]  /*0240*/  IMAD.WIDE R14, R10, 0x4, R14 ;  /* 0x000000040a0e7825 */ /* 0x001fca00078e020e */
[----:B------:R-:W2:Y:S01]  /*0250*/  LDG.E R11, desc[UR8][R14.64] ;  /* 0x000000080e0b7981 */ /* 0x000ea2000c1e1900 */
[----:B-1----:R-:W-:Y:S01]  /*0260*/  UISETP.GE.U32.AND UP0, UPT, UR7, 0x10, UPT ;  /* 0x000000100700788c */ /* 0x002fe2000bf06070 */
[----:B------:R-:W-:Y:S01]  /*0270*/  CS2R R12, SRZ ;  /* 0x00000000000c7805 */ /* 0x000fe2000001ff00 */
[----:B--2---:R-:W-:-:S07]  /*0280*/  IMAD R11, R11, UR7, RZ ;  /* 0x000000070b0b7c24 */ /* 0x004fce000f8e02ff */
[----:B------:R-:W-:Y:S05]  /*0290*/  BRA.U !UP0, `(.L_x_1) ;  /* 0x0000000108fc7547 */ /* 0x000fea000b800000 */
[----:B------:R-:W-:Y:S01]  /*02a0*/  HFMA2 R13, -RZ, RZ, 0, 0 ;  /* 0x00000000ff0d7431 */ /* 0x000fe200000001ff */
[----:B------:R-:W-:Y:S02]  /*02b0*/  MOV R19, R4 ;  /* 0x0000000400137202 */ /* 0x000fe40000000f00 */
[----:B------:R-:W-:Y:S02]  /*02c0*/  MOV R21, R11 ;  /* 0x0000000b00157202 */ /* 0x000fe40000000f00 */
[----:B------:R-:W-:-:S07]  /*02d0*/  MOV R12, R9 ;  /* 0x00000009000c7202 */ /* 0x000fce0000000f00 */
.L_x_2:
[----:B------:R-:W0:Y:S01]  /*02e0*/  LDC.64 R16, c[0x0][0x388] ;  /* 0x0000e200ff107b82 */ /* 0x000e220000000a00 */
[----:B------:R-:W-:Y:S02]  /*02f0*/  MOV R14, UR5 ;  /* 0x00000005000e7c02 */ /* 0x000fe40008000f00 */
[----:B------:R-:W-:-:S03]  /*0300*/  MOV R15, UR6 ;  /* 0x00000006000f7c02 */ /* 0x000fc60008000f00 */
[----:B------:R-:W-:-:S05]  /*0310*/  IMAD.WIDE R14, R19, 0x4, R14 ;  /* 0x00000004130e7825 */ /* 0x000fca00078e020e */
[----:B------:R-:W2:Y:S04]  /*0320*/  LDG.E R22, desc[UR8][R14.64+-0x20] ;  /* 0xffffe0080e167981 */ /* 0x000ea8000c1e1900 */
[----:B------:R-:W3:Y:S04]  /*0330*/  LDG.E R24, desc[UR8][R14.64+-0x1c] ;  /* 0xffffe4080e187981 */ /* 0x000ee8000c1e1900 */
[----:B------:R-:W4:Y:S01]  /*0340*/  LDG.E R23, desc[UR8][R14.64+-0x18] ;  /* 0xffffe8080e177981 */ /* 0x000f22000c1e1900 */
[----:B0-----:R-:W-:-:S03]  /*0350*/  IMAD.WIDE R16, R21, 0x4, R16 ;  /* 0x0000000415107825 */ /* 0x001fc600078e0210 */
[----:B------:R-:W5:Y:S04]  /*0360*/  LDG.E R29, desc[UR8][R14.64+0x1c] ;  /* 0x00001c080e1d7981 */ /* 0x000f68000c1e1900 */
[----:B------:R-:W2:Y:S04]  /*0370*/  LDG.E R20, desc[UR8][R16.64] ;  /* 0x0000000810147981 */ /* 0x000ea8000c1e1900 */
[----:B------:R-:W3:Y:S04]  /*0380*/  LDG.E R25, desc[UR8][R16.64+0x4] ;  /* 0x0000040810197981 */ /* 0x000ee8000c1e1900 */
[----:B------:R-:W4:Y:S04]  /*0390*/  LDG.E R18, desc[UR8][R16.64+0x8] ;  /* 0x0000080810127981 */ /* 0x000f28000c1e1900 */
[----:B------:R-:W5:Y:S01]  /*03a0*/  LDG.E R26, desc[UR8][R16.64+0x3c] ;  /* 0x00003c08101a7981 */ /* 0x000f62000c1e1900 */
[----:B--2---:R-:W-:-:S03]  /*03b0*/  FFMA R22, R20, R22, R13 ;  /* 0x0000001614167223 */ /* 0x004fc6000000000d */
[----:B------:R-:W2:Y:S04]  /*03c0*/  LDG.E R20, desc[UR8][R16.64+0xc] ;  /* 0x00000c0810147981 */ /* 0x000ea8000c1e1900 */
[----:B------:R-:W2:Y:S01]  /*03d0*/  LDG.E R13, desc[UR8][R14.64+-0x14] ;  /* 0xffffec080e0d7981 */ /* 0x000ea2000c1e1900 */
[----:B---3--:R-:W-:-:S03]  /*03e0*/  FFMA R27, R25, R24, R22 ;  /* 0x00000018191b7223 */ /* 0x008fc60000000016 */
[----:B------:R-:W3:Y:S04]  /*03f0*/  LDG.E R22, desc[UR8][R16.64+0x10] ;  /* 0x0000100810167981 */ /* 0x000ee8000c1e1900 */
[----:B------:R-:W3:Y:S01]  /*0400*/  LDG.E R25, desc[UR8][R14.64+-0x10] ;  /* 0xfffff0080e197981 */ /* 0x000ee2000c1e1900 */
[----:B----4-:R-:W-:-:S03]  /*0410*/  FFMA R27, R18, R23, R27 ;  /* 0x00000017121b7223 */ /* 0x010fc6000000001b */
[----:B------:R-:W4:Y:S04]  /*0420*/  LDG.E R18, desc[UR8][R16.64+0x14] ;  /* 0x0000140810127981 */ /* 0x000f28000c1e1900 */
[----:B------:R-:W4:Y:S01]  /*0430*/  LDG.E R23, desc[UR8][R14.64+-0xc] ;  /* 0xfffff4080e177981 */ /* 0x000f22000c1e1900 */
        /* <DEDUP_REMOVED lines=23> */
[----:B------:R-:W3:Y:S04]  /*05b0*/  LDG.E R25, desc[UR8][R14.64+0x14] ;  /* 0x000014080e197981 */ /* 0x000ee8000c1e1900 */
[----:B------:R-:W5:Y:S04]  /*05c0*/  LDG.E R22, desc[UR8][R16.64+0x38] ;  /* 0x0000380810167981 */ /* 0x000f68000c1e1900 */
[----:B------:R-:W5:Y:S01]  /*05d0*/  LDG.E R27, desc[UR8][R14.64+0x18] ;  /* 0x000018080e1b7981 */ /* 0x000f62000c1e1900 */
[----:B------:R-:W-:Y:S01]  /*05e0*/  IADD3 R12, PT, PT, R12, 0x10, RZ ;  /* 0x000000100c0c7810 */ /* 0x000fe20007ffe0ff */
[----:B----4-:R-:W-:-:S03]  /*05f0*/  FFMA R13, R13, R18, R28 ;  /* 0x000000120d0d7223 */ /* 0x010fc6000000001c */
[----:B------:R-:W-:Y:S02]  /*0600*/  ISETP.NE.AND P0, PT, R12, RZ, PT ;  /* 0x000000ff0c00720c */ /* 0x000fe40003f05270 */
[----:B------:R-:W-:Y:S02]  /*0610*/  IADD3 R21, PT, PT, R21, 0x10, RZ ;  /* 0x0000001015157810 */ /* 0x000fe40007ffe0ff */
[----:B------:R-:W-:Y:S01]  /*0620*/  IADD3 R19, PT, PT, R19, 0x10, RZ ;  /* 0x0000001013137810 */ /* 0x000fe20007ffe0ff */
[----:B--2---:R-:W-:-:S04]  /*0630*/  FFMA R13, R20, R23, R13 ;  /* 0x00000017140d7223 */ /* 0x004fc8000000000d */
[----:B---3--:R-:W-:-:S04]  /*0640*/  FFMA R13, R24, R25, R13 ;  /* 0x00000019180d7223 */ /* 0x008fc8000000000d */
[----:B-----5:R-:W-:-:S04]  /*0650*/  FFMA R13, R22, R27, R13 ;  /* 0x0000001b160d7223 */ /* 0x020fc8000000000d */
[----:B------:R-:W-:Y:S01]  /*0660*/  FFMA R13, R26, R29, R13 ;  /* 0x0000001d1a0d7223 */ /* 0x000fe2000000000d */
[----:B------:R-:W-:Y:S06]  /*0670*/  @P0 BRA `(.L_x_2) ;  /* 0xfffffffc00180947 */ /* 0x000fec000383ffff */
[----:B------:R-:W-:-:S07]  /*0680*/  MOV R12, R5 ;  /* 0x00000005000c7202 */ /* 0x000fce0000000f00 */
.L_x_1:
[----:B------:R-:W-:-:S13]  /*0690*/  ISETP.NE.AND P0, PT, R6, RZ, PT ;  /* 0x000000ff0600720c */ /* 0x000fda0003f05270 */
[----:B------:R-:W-:Y:S05]  /*06a0*/  @!P0 BRA `(.L_x_3) ;  /* 0x0000000400388947 */ /* 0x000fea0003800000 */
[----:B------:R-:W-:Y:S02]  /*06b0*/  IADD3 R14, PT, PT, R6, -0x1, RZ ;  /* 0xffffffff060e7810 */ /* 0x000fe40007ffe0ff */
[----:B------:R-:W-:Y:S02]  /*06c0*/  ISETP.NE.AND P1, PT, R7, RZ, PT ;  /* 0x000000ff0700720c */ /* 0x000fe40003f25270 */
[----:B------:R-:W-:-:S13]  /*06d0*/  ISETP.GE.U32.AND P0, PT, R14, 0x7, PT ;  /* 0x000000070e00780c */ /* 0x000fda0003f06070 */
[----:B------:R-:W-:Y:S05]  /*06e0*/  @!P0 BRA `(.L_x_4) ;  /* 0x00000000007c8947 */ /* 0x000fea0003800000 */
[----:B------:R-:W0:Y:S01]  /*06f0*/  LDC.64 R14, c[0x0][0x388] ;  /* 0x0000e200ff0e7b82 */ /* 0x000e220000000a00 */
[-C--:B------:R-:W-:Y:S02]  /*0700*/  IADD3 R19, PT, PT, R11, R12.reuse, RZ ;  /* 0x0000000c0b137210 */ /* 0x080fe40007ffe0ff */
[----:B------:R-:W-:-:S05]  /*0710*/  IADD3 R21, PT, PT, R4, R12, RZ ;  /* 0x0000000c04157210 */ /* 0x000fca0007ffe0ff */
[----:B------:R-:W1:Y:S01]  /*0720*/  LDC.64 R16, c[0x0][0x380] ;  /* 0x0000e000ff107b82 */ /* 0x000e620000000a00 */
[----:B0-----:R-:W-:-:S05]  /*0730*/  IMAD.WIDE R14, R19, 0x4, R14 ;  /* 0x00000004130e7825 */ /* 0x001fca00078e020e */
[----:B------:R-:W2:Y:S01]  /*0740*/  LDG.E R20, desc[UR8][R14.64] ;  /* 0x000000080e147981 */ /* 0x000ea2000c1e1900 */
[----:B-1----:R-:W-:-:S03]  /*0750*/  IMAD.WIDE R16, R21, 0x4, R16 ;  /* 0x0000000415107825 */ /* 0x002fc600078e0210 */
[----:B------:R-:W3:Y:S04]  /*0760*/  LDG.E R22, desc[UR8][R14.64+0x4] ;  /* 0x000004080e167981 */ /* 0x000ee8000c1e1900 */
[----:B------:R-:W2:Y:S04]  /*0770*/  LDG.E R21, desc[UR8][R16.64] ;  /* 0x0000000810157981 */ /* 0x000ea8000c1e1900 */
[----:B------:R-:W3:Y:S04]  /*0780*/  LDG.E R23, desc[UR8][R16.64+0x4] ;  /* 0x0000040810177981 */ /* 0x000ee8000c1e1900 */
[----:B------:R-:W4:Y:S04]  /*0790*/  LDG.E R18, desc[UR8][R14.64+0x8] ;  /* 0x000008080e127981 */ /* 0x000f28000c1e1900 */
[----:B------:R-:W4:Y:S04]  /*07a0*/  LDG.E R19, desc[UR8][R16.64+0x8] ;  /* 0x0000080810137981 */ /* 0x000f28000c1e1900 */
[----:B------:R-:W5:Y:S04]  /*07b0*/  LDG.E R24, desc[UR8][R16.64+0x10] ;  /* 0x0000100810187981 */ /* 0x000f68000c1e1900 */
[----:B------:R-:W5:Y:S04]  /*07c0*/  LDG.E R27, desc[UR8][R16.64+0x14] ;  /* 0x00001408101b7981 */ /* 0x000f68000c1e1900 */
[----:B------:R-:W5:Y:S04]  /*07d0*/  LDG.E R26, desc[UR8][R16.64+0x18] ;  /* 0x00001808101a7981 */ /* 0x000f68000c1e1900 */
[----:B------:R-:W5:Y:S04]  /*07e0*/  LDG.E R25, desc[UR8][R14.64+0x1c] ;  /* 0x00001c080e197981 */ /* 0x000f68000c1e1900 */
[----:B------:R-:W5:Y:S01]  /*07f0*/  LDG.E R28, desc[UR8][R16.64+0x1c] ;  /* 0x00001c08101c7981 */ /* 0x000f62000c1e1900 */
[----:B--2---:R-:W-:-:S03]  /*0800*/  FFMA R21, R20, R21, R13 ;  /* 0x0000001514157223 */ /* 0x004fc6000000000d */
[----:B------:R-:W2:Y:S04]  /*0810*/  LDG.E R13, desc[UR8][R14.64+0xc] ;  /* 0x00000c080e0d7981 */ /* 0x000ea8000c1e1900 */
[----:B------:R-:W2:Y:S01]  /*0820*/  LDG.E R20, desc[UR8][R16.64+0xc] ;  /* 0x00000c0810147981 */ /* 0x000ea2000c1e1900 */
[----:B---3--:R-:W-:-:S03]  /*0830*/  FFMA R29, R22, R23, R21 ;  /* 0x00000017161d7223 */ /* 0x008fc60000000015 */
[----:B------:R-:W5:Y:S04]  /*0840*/  LDG.E R23, desc[UR8][R14.64+0x10] ;  /* 0x000010080e177981 */ /* 0x000f68000c1e1900 */
[----:B------:R-:W3:Y:S04]  /*0850*/  LDG.E R22, desc[UR8][R14.64+0x14] ;  /* 0x000014080e167981 */ /* 0x000ee8000c1e1900 */
[----:B------:R-:W3:Y:S01]  /*0860*/  LDG.E R21, desc[UR8][R14.64+0x18] ;  /* 0x000018080e157981 */ /* 0x000ee2000c1e1900 */
[----:B----4-:R-:W-:Y:S01]  /*0870*/  FFMA R18, R18, R19, R29 ;  /* 0x0000001312127223 */ /* 0x010fe2000000001d */
[----:B------:R-:W-:-:S03]  /*0880*/  IADD3 R12, PT, PT, R12, 0x8, RZ ;  /* 0x000000080c0c7810 */ /* 0x000fc60007ffe0ff */
[----:B--2---:R-:W-:-:S04]  /*0890*/  FFMA R18, R13, R20, R18 ;  /* 0x000000140d127223 */ /* 0x004fc80000000012 */
[----:B-----5:R-:W-:-:S04]  /*08a0*/  FFMA R23, R23, R24, R18 ;  /* 0x0000001817177223 */ /* 0x020fc80000000012 */
[----:B---3--:R-:W-:-:S04]  /*08b0*/  FFMA R22, R22, R27, R23 ;  /* 0x0000001b16167223 */ /* 0x008fc80000000017 */
[----:B------:R-:W-:-:S04]  /*08c0*/  FFMA R22, R21, R26, R22 ;  /* 0x0000001a15167223 */ /* 0x000fc80000000016 */
[----:B------:R-:W-:-:S07]  /*08d0*/  FFMA R13, R25, R28, R22 ;  /* 0x0000001c190d7223 */ /* 0x000fce0000000016 */
.L_x_4:
        /* <DEDUP_REMOVED lines=14> */
[----:B------:R-:W4:Y:S04]  /*09c0*/  LDG.E R21, desc[UR8][R16.64+0x4] ;  /* 0x0000040810157981 */ /* 0x000f28000c1e1900 */
[----:B------:R-:W4:Y:S04]  /*09d0*/  LDG.E R20, desc[UR8][R14.64+0x4] ;  /* 0x000004080e147981 */ /* 0x000f28000c1e1900 */
[----:B------:R-:W3:Y:S04]  /*09e0*/  LDG.E R22, desc[UR8][R14.64+0x8] ;  /* 0x000008080e167981 */ /* 0x000ee8000c1e1900 */
[----:B------:R-:W5:Y:S04]  /*09f0*/  LDG.E R25, desc[UR8][R16.64+0xc] ;  /* 0x00000c0810197981 */ /* 0x000f68000c1e1900 */
[----:B------:R-:W5:Y:S01]  /*0a00*/  LDG.E R24, desc[UR8][R14.64+0xc] ;  /* 0x00000c080e187981 */ /* 0x000f62000c1e1900 */
[----:B------:R-:W-:Y:S01]  /*0a10*/  IADD3 R12, PT, PT, R12, 0x4, RZ ;  /* 0x000000040c0c7810 */ /* 0x000fe20007ffe0ff */
[----:B--2---:R-:W-:-:S04]  /*0a20*/  FFMA R18, R18, R19, R13 ;  /* 0x0000001312127223 */ /* 0x004fc8000000000d */
[----:B----4-:R-:W-:-:S04]  /*0a30*/  FFMA R18, R21, R20, R18 ;  /* 0x0000001415127223 */ /* 0x010fc80000000012 */
[----:B---3--:R-:W-:-:S04]  /*0a40*/  FFMA R18, R23, R22, R18 ;  /* 0x0000001617127223 */ /* 0x008fc80000000012 */
[----:B-----5:R-:W-:-:S07]  /*0a50*/  FFMA R13, R25, R24, R18 ;  /* 0x00000018190d7223 */ /* 0x020fce0000000012 */
.L_x_5:
[----:B------:R-:W-:Y:S05]  /*0a60*/  @!P1 BRA `(.L_x_3) ;  /* 0x0000000000489947 */ /* 0x000fea0003800000 */
[----:B------:R-:W0:Y:S01]  /*0a70*/  LDC.64 R14, c[0x0][0x388] ;  /* 0x0000e200ff0e7b82 */ /* 0x000e220000000a00 */
[-C--:B------:R-:W-:Y:S02]  /*0a80*/  IADD3 R11, PT, PT, R11, R12.reuse, RZ ;  /* 0x0000000c0b0b7210 */ /* 0x080fe40007ffe0ff */
[----:B------:R-:W-:-:S05]  /*0a90*/  IADD3 R19, PT, PT, R4, R12, RZ ;  /* 0x0000000c04137210 */ /* 0x000fca0007ffe0ff */
[----:B------:R-:W1:Y:S01]  /*0aa0*/  LDC.64 R16, c[0x0][0x380] ;  /* 0x0000e000ff107b82 */ /* 0x000e620000000a00 */
[----:B0-----:R-:W-:-:S05]  /*0ab0*/  IMAD.WIDE R14, R11, 0x4, R14 ;  /* 0x000000040b0e7825 */ /* 0x001fca00078e020e */
[----:B------:R-:W2:Y:S01]  /*0ac0*/  LDG.E R12, desc[UR8][R14.64] ;  /* 0x000000080e0c7981 */ /* 0x000ea2000c1e1900 */
[----:B-1----:R-:W-:-:S05]  /*0ad0*/  IMAD.WIDE R16, R19, 0x4, R16 ;  /* 0x0000000413107825 */ /* 0x002fca00078e0210 */
[----:B------:R-:W2:Y:S01]  /*0ae0*/  LDG.E R11, desc[UR8][R16.64] ;  /* 0x00000008100b7981 */ /* 0x000ea2000c1e1900 */
[----:B------:R-:W-:Y:S01]  /*0af0*/  ISETP.NE.AND P0, PT, R8, 0x1, PT ;  /* 0x000000010800780c */ /* 0x000fe20003f05270 */
[----:B--2---:R-:W-:-:S12]  /*0b00*/  FFMA R13, R12, R11, R13 ;  /* 0x0000000b0c0d7223 */ /* 0x004fd8000000000d */
[----:B------:R-:W-:Y:S05]  /*0b10*/  @!P0 BRA `(.L_x_3) ;  /* 0x00000000001c8947 */ /* 0x000fea0003800000 */
[----:B------:R-:W-:Y:S01]  /*0b20*/  ISETP.NE.AND P0, PT, R8, 0x2, PT ;  /* 0x000000020800780c */ /* 0x000fe20003f05270 */
[----:B------:R-:W2:Y:S04]  /*0b30*/  LDG.E R12, desc[UR8][R14.64+0x4] ;  /* 0x000004080e0c7981 */ /* 0x000ea8000c1e1900 */
[----:B------:R-:W2:Y:S08]  /*0b40*/  LDG.E R11, desc[UR8][R16.64+0x4] ;  /* 0x00000408100b7981 */ /* 0x000eb0000c1e1900 */
[----:B------:R-:W3:Y:S04]  /*0b50*/  @P0 LDG.E R18, desc[UR8][R14.64+0x8] ;  /* 0x000008080e120981 */ /* 0x000ee8000c1e1900 */
[----:B------:R-:W3:Y:S01]  /*0b60*/  @P0 LDG.E R19, desc[UR8][R16.64+0x8] ;  /* 0x0000080810130981 */ /* 0x000ee2000c1e1900 */
[----:B--2---:R-:W-:-:S04]  /*0b70*/  FFMA R13, R12, R11, R13 ;  /* 0x0000000b0c0d7223 */ /* 0x004fc8000000000d */
[----:B---3--:R-:W-:-:S07]  /*0b80*/  @P0 FFMA R13, R18, R19, R13 ;  /* 0x00000013120d0223 */ /* 0x008fce000000000d */
.L_x_3:
[----:B------:R-:W0:Y:S08]  /*0b90*/  LDC.64 R14, c[0x0][0x3a0] ;  /* 0x0000e800ff0e7b82 */ /* 0x000e300000000a00 */
[----:B------:R-:W1:Y:S01]  /*0ba0*/  LDC R21, c[0x0][0x3bc] ;  /* 0x0000ef00ff157b82 */ /* 0x000e620000000800 */
[----:B0-----:R-:W-:-:S06]  /*0bb0*/  IMAD.WIDE R10, R10, 0x4, R14 ;  /* 0x000000040a0a7825 */ /* 0x001fcc00078e020e */
[----:B------:R0:W2:Y:S01]  /*0bc0*/  LDG.E R10, desc[UR8][R10.64] ;  /* 0x000000080a0a7981 */ /* 0x0000a2000c1e1900 */
[----:B------:R-:W-:Y:S02]  /*0bd0*/  HFMA2 R15, -RZ, RZ, 0.96630859375, -0.0022525787353515625 ;  /* 0x3bbb989dff0f7431 */ /* 0x000fe400000001ff */
[----:B0-----:R-:W-:Y:S02]  /*0be0*/  HFMA2 R11, -RZ, RZ, 1.5048828125, 33.21875 ;  /* 0x3e055027ff0b7431 */ /* 0x001fe400000001ff */
[----:B--2---:R-:W-:Y:S01]  /*0bf0*/  FMUL R14, R10, R13 ;  /* 0x0000000d0a0e7220 */ /* 0x004fe20000400000 */
[----:B------:R-:W-:-:S03]  /*0c00*/  MOV R13, 0x437c0000 ;  /* 0x437c0000000d7802 */ /* 0x000fc60000000f00 */
[----:B------:R-:W-:-:S04]  /*0c10*/  FFMA.SAT R12, R14, -R15, 0.5 ;  /* 0x3f0000000e0c7423 */ /* 0x000fc8000000280f */
[----:B------:R-:W-:-:S04]  /*0c20*/  FFMA.RM R12, R12, R13, 12582913 ;  /* 0x4b4000010c0c7423 */ /* 0x000fc8000000400d */
[C---:B------:R-:W-:Y:S01]  /*0c30*/  FADD R13, R12.reuse, -12583039 ;  /* 0xcb40007f0c0d7421 */ /* 0x040fe20000000000 */
[----:B------:R-:W-:-:S03]  /*0c40*/  SHF.L.U32 R12, R12, 0x17, RZ ;  /* 0x000000170c0c7819 */ /* 0x000fc600000006ff */
[----:B------:R-:W-:-:S04]  /*0c50*/  FFMA R13, R14, -1.4426950216293334961, -R13 ;  /* 0xbfb8aa3b0e0d7823 */ /* 0x000fc8000000080d */
[----:B------:R-:W-:-:S06]  /*0c60*/  FFMA R13, R14, -1.925963033500011079e-08, R13 ;  /* 0xb2a570600e0d7823 */ /* 0x000fcc000000000d */
[----:B------:R-:W0:Y:S02]  /*0c70*/  MUFU.EX2 R13, R13 ;  /* 0x0000000d000d7308 */ /* 0x000e240000000800 */
[----:B0-----:R-:W-:Y:S02]  /*0c80*/  FFMA R15, R12, R13, 1 ;  /* 0x3f8000000c0f7423 */ /* 0x001fe4000000000d */
[----:B------:R-:W0:Y:S03]  /*0c90*/  LDC.64 R12, c[0x0][0x3d0] ;  /* 0x0000f400ff0c7b82 */ /* 0x000e260000000a00 */
[----:B------:R-:W-:-:S13]  /*0ca0*/  FSETP.GEU.AND P0, PT, R15, 1.175494350822287508e-38, PT ;  /* 0x008000000f00780b */ /* 0x000fda0003f0e000 */
[----:B------:R-:W-:-:S05]  /*0cb0*/  @!P0 FMUL R15, R15, 8388608 ;  /* 0x4b0000000f0f8820 */ /* 0x000fca0000400000 */
[----:B------:R-:W-:-:S04]  /*0cc0*/  IADD3 R10, PT, PT, R15, -0x3f2aaaab, RZ ;  /* 0xc0d555550f0a7810 */ /* 0x000fc80007ffe0ff */
[----:B------:R-:W-:-:S04]  /*0cd0*/  LOP3.LUT R18, R10, 0xff800000, RZ, 0xc0, !PT ;  /* 0xff8000000a127812 */ /* 0x000fc800078ec0ff */
[-C--:B------:R-:W-:Y:S02]  /*0ce0*/  IADD3 R16, PT, PT, R15, -R18.reuse, RZ ;  /* 0x800000120f107210 */ /* 0x080fe40007ffe0ff */
[----:B------:R-:W-:-:S03]  /*0cf0*/  I2FP.F32.S32 R18, R18 ;  /* 0x0000001200127245 */ /* 0x000fc60000201400 */
[----:B------:R-:W-:-:S04]  /*0d00*/  FADD R16, R16, -1 ;  /* 0xbf80000010107421 */ /* 0x000fc80000000000 */
[----:B------:R-:W-:-:S04]  /*0d10*/  FFMA R11, R16, -R11, 0.14084610342979431152 ;  /* 0x3e1039f6100b7423 */ /* 0x000fc8000000080b */
[----:B------:R-:W-:-:S04]  /*0d20*/  FFMA R11, R16, R11, -0.12148627638816833496 ;  /* 0xbdf8cdcc100b7423 */ /* 0x000fc8000000000b */
[----:B------:R-:W-:-:S04]  /*0d30*/  FFMA R11, R16, R11, 0.13980610668659210205 ;  /* 0x3e0f2955100b7423 */ /* 0x000fc8000000000b */
[----:B------:R-:W-:-:S04]  /*0d40*/  FFMA R11, R16, R11, -0.16684235632419586182 ;  /* 0xbe2ad8b9100b7423 */ /* 0x000fc8000000000b */
[----:B------:R-:W-:-:S04]  /*0d50*/  FFMA R11, R16, R11, 0.20012299716472625732 ;  /* 0x3e4ced0b100b7423 */ /* 0x000fc8000000000b */
[C---:B------:R-:W-:Y:S02]  /*0d60*/  FFMA R17, R16.reuse, R11, -0.24999669194221496582 ;  /* 0xbe7fff2210117423 */ /* 0x040fe4000000000b */
[----:B------:R-:W2:Y:S02]  /*0d70*/  LDC.64 R10, c[0x0][0x3c8] ;  /* 0x0000f200ff0a7b82 */ /* 0x000ea40000000a00 */
[----:B------:R-:W-:-:S04]  /*0d80*/  FFMA R17, R16, R17, 0.33333182334899902344 ;  /* 0x3eaaaa7810117423 */ /* 0x000fc80000000011 */
[C---:B------:R-:W-:Y:S01]  /*0d90*/  FFMA R19, R16.reuse, R17, -0.5 ;  /* 0xbf00000010137423 */ /* 0x040fe20000000011 */
[----:B------:R-:W-:Y:S02]  /*0da0*/  FSEL R17, RZ, -23, P0 ;  /* 0xc1b80000ff117808 */ /* 0x000fe40000000000 */
[----:B------:R-:W-:Y:S01]  /*0db0*/  ISETP.GT.U32.AND P0, PT, R15, 0x7f7fffff, PT ;  /* 0x7f7fffff0f00780c */ /* 0x000fe20003f04070 */
[----:B------:R-:W-:Y:S02]  /*0dc0*/  FMUL R19, R16, R19 ;  /* 0x0000001310137220 */ /* 0x000fe40000400000 */
[----:B------:R-:W-:Y:S01]  /*0dd0*/  FFMA R17, R18, 1.1920928955078125e-07, R17 ;  /* 0x3400000012117823 */ /* 0x000fe20000000011 */
[----:B------:R-:W-:Y:S01]  /*0de0*/  MOV R18, 0x7f800000 ;  /* 0x7f80000000127802 */ /* 0x000fe20000000f00 */
[----:B------:R-:W-:-:S04]  /*0df0*/  FFMA R16, R16, R19, R16 ;  /* 0x0000001310107223 */ /* 0x000fc80000000010 */
[----:B------:R-:W-:Y:S01]  /*0e00*/  FFMA R16, R17, 0.69314718246459960938, R16 ;  /* 0x3f31721811107823 */ /* 0x000fe20000000010 */
[----:B-1----:R-:W-:Y:S01]  /*0e10*/  IMAD R17, R0, R21, UR4 ;  /* 0x0000000400117e24 */ /* 0x002fe2000f8e0215 */
[----:B------:R-:W-:Y:S02]  /*0e20*/  UIADD3 UR4, UPT, UPT, UR4, 0x1, URZ ;  /* 0x0000000104047890 */ /* 0x000fe4000fffe0ff */
[C---:B------:R-:W-:Y:S01]  /*0e30*/  @P0 FFMA R16, R15.reuse, R18, +INF ;  /* 0x7f8000000f100423 */ /* 0x040fe20000000012 */
[----:B------:R-:W-:Y:S01]  /*0e40*/  FSETP.NEU.AND P0, PT, R15, RZ, PT ;  /* 0x000000ff0f00720b */ /* 0x000fe20003f0d000 */
[----:B0-----:R-:W-:-:S03]  /*0e50*/  IMAD.WIDE R12, R17, 0x4, R12 ;  /* 0x00000004110c7825 */ /* 0x001fc600078e020c */
[----:B------:R-:W-:Y:S01]  /*0e60*/  FSEL R15, R16, -INF , P0 ;  /* 0xff800000100f7808 */ /* 0x000fe20000000000 */
[----:B--2---:R-:W-:Y:S01]  /*0e70*/  IMAD.WIDE R10, R17, 0x4, R10 ;  /* 0x00000004110a7825 */ /* 0x004fe200078e020a */
[----:B------:R-:W-:Y:S01]  /*0e80*/  ISETP.NE.AND P0, PT, R2, UR4, PT ;  /* 0x0000000402007c0c */ /* 0x000fe2000bf05270 */
[----:B------:R0:W-:Y:S04]  /*0e90*/  STG.E desc[UR8][R12.64], R14 ;  /* 0x0000000e0c007986 */ /* 0x0001e8000c101908 */
[----:B------:R0:W-:Y:S08]  /*0ea0*/  STG.E desc[UR8][R10.64], R15 ;  /* 0x0000000f0a007986 */ /* 0x0001f0000c101908 */
[----:B------:R-:W-:Y:S05]  /*0eb0*/  @!P0 EXIT ;  /* 0x000000000000894d */ /* 0x000fea0003800000 */
[----:B------:R-:W-:Y:S05]  /*0ec0*/  BRA `(.L_x_6) ;  /* 0xfffffff000d07947 */ /* 0x000fea000383ffff */
.L_x_0:
[C---:B------:R-:W-:Y:S01]  /*0ed0*/  ISETP.NE.AND P1, PT, R2.reuse, 0x1, PT ;  /* 0x000000010200780c */ /* 0x040fe20003f25270 */
[----:B------:R-:W0:Y:S01]  /*0ee0*/  LDCU UR4, c[0x0][0x3bc] ;  /* 0x00007780ff0477ac */ /* 0x000e220008000800 */
[----:B------:R-:W-:Y:S01]  /*0ef0*/  LOP3.LUT R4, R2, 0x1, RZ, 0xc0, !PT ;  /* 0x0000000102047812 */ /* 0x000fe200078ec0ff */
[----:B------:R-:W-:Y:S01]  /*0f00*/  BSSY.RECONVERGENT B0, `(.L_x_7) ;  /* 0x000005d000007945 */ /* 0x000fe20003800200 */
[----:B------:R-:W-:Y:S02]  /*0f10*/  HFMA2 R16, -RZ, RZ, 0, 0 ;  /* 0x00000000ff107431 */ /* 0x000fe400000001ff */
[----:B------:R-:W-:-:S07]  /*0f20*/  ISETP.NE.U32.AND P0, PT, R4, 0x1, PT ;  /* 0x000000010400780c */ /* 0x000fce0003f05070 */
[----:B------:R-:W-:Y:S06]  /*0f30*/  @!P1 BRA `(.L_x_8) ;  /* 0x0000000400649947 */ /* 0x000fec0003800000 */
[----:B------:R-:W1:Y:S01]  /*0f40*/  LDC.64 R4, c[0x0][0x3a0] ;  /* 0x0000e800ff047b82 */ /* 0x000e620000000a00 */
[----:B------:R-:W-:Y:S02]  /*0f50*/  LOP3.LUT R16, R2, 0x7ffffffe, RZ, 0xc0, !PT ;  /* 0x7ffffffe02107812 */ /* 0x000fe400078ec0ff */
[----:B------:R-:W-:-:S05]  /*0f60*/  MOV R17, RZ ;  /* 0x000000ff00117202 */ /* 0x000fca0000000f00 */
[----:B------:R-:W2:Y:S08]  /*0f70*/  LDC.64 R6, c[0x0][0x3d0] ;  /* 0x0000f400ff067b82 */ /* 0x000eb00000000a00 */
[----:B------:R-:W3:Y:S02]  /*0f80*/  LDC.64 R8, c[0x0][0x3c8] ;  /* 0x0000f200ff087b82 */ /* 0x000ee40000000a00 */
.L_x_9:
[----:B----45:R-:W-:-:S05]  /*0f90*/  IADD3 R11, PT, PT, R3, R17, RZ ;  /* 0x00000011030b7210 */ /* 0x030fca0007ffe0ff */
[----:B-1----:R-:W-:-:S05]  /*0fa0*/  IMAD.WIDE R10, R11, 0x4, R4 ;  /* 0x000000040b0a7825 */ /* 0x002fca00078e0204 */
[----:B------:R-:W4:Y:S01]  /*0fb0*/  LDG.E R19, desc[UR8][R10.64] ;  /* 0x000000080a137981 */ /* 0x000f22000c1e1900 */
[----:B------:R-:W-:Y:S01]  /*0fc0*/  HFMA2 R18, -RZ, RZ, 3.7421875, 0 ;  /* 0x437c0000ff127431 */ /* 0x000fe200000001ff */
[----:B------:R-:W-:Y:S02]  /*0fd0*/  MOV R2, 0x3bbb989d ;  /* 0x3bbb989d00027802 */ /* 0x000fe40000000f00 */
[----:B------:R-:W-:Y:S02]  /*0fe0*/  MOV R20, 0x3e055027 ;  /* 0x3e05502700147802 */ /* 0x000fe40000000f00 */
[----:B------:R-:W-:Y:S01]  /*0ff0*/  MOV R21, 0x7f800000 ;  /* 0x7f80000000157802 */ /* 0x000fe20000000f00 */
[----:B----4-:R-:W-:-:S04]  /*1000*/  FMUL R19, RZ, R19 ;  /* 0x00000013ff137220 */ /* 0x010fc80000400000 */
[----:B------:R-:W-:-:S04]  /*1010*/  FFMA.SAT R13, R19, -R2, 0.5 ;  /* 0x3f000000130d7423 */ /* 0x000fc80000002802 */
[----:B------:R-:W-:-:S04]  /*1020*/  FFMA.RM R13, R13, R18, 12582913 ;  /* 0x4b4000010d0d7423 */ /* 0x000fc80000004012 */
[----:B------:R-:W-:-:S04]  /*1030*/  FADD R12, R13, -12583039 ;  /* 0xcb40007f0d0c7421 */ /* 0x000fc80000000000 */
[----:B------:R-:W-:-:S04]  /*1040*/  FFMA R12, R19, -1.4426950216293334961, -R12 ;  /* 0xbfb8aa3b130c7823 */ /* 0x000fc8000000080c */
[----:B------:R-:W-:Y:S01]  /*1050*/  FFMA R14, R19, -1.925963033500011079e-08, R12 ;  /* 0xb2a57060130e7823 */ /* 0x000fe2000000000c */
[----:B------:R-:W-:-:S03]  /*1060*/  SHF.L.U32 R12, R13, 0x17, RZ ;  /* 0x000000170d0c7819 */ /* 0x000fc600000006ff */
[----:B------:R-:W1:Y:S02]  /*1070*/  MUFU.EX2 R15, R14 ;  /* 0x0000000e000f7308 */ /* 0x000e640000000800 */
[----:B-1----:R-:W-:-:S05]  /*1080*/  FFMA R12, R12, R15, 1 ;  /* 0x3f8000000c0c7423 */ /* 0x002fca000000000f */
[----:B------:R-:W-:-:S04]  /*1090*/  FSETP.GEU.AND P1, PT, R12, 1.175494350822287508e-38, PT ;  /* 0x008000000c00780b */ /* 0x000fc80003f2e000 */
[----:B------:R-:W-:-:S09]  /*10a0*/  FSEL R14, RZ, -23, P1 ;  /* 0xc1b80000ff0e7808 */ /* 0x000fd20000800000 */
[----:B------:R-:W-:-:S05]  /*10b0*/  @!P1 FMUL R12, R12, 8388608 ;  /* 0x4b0000000c0c9820 */ /* 0x000fca0000400000 */
[C---:B------:R-:W-:Y:S02]  /*10c0*/  IADD3 R13, PT, PT, R12.reuse, -0x3f2aaaab, RZ ;  /* 0xc0d555550c0d7810 */ /* 0x040fe40007ffe0ff */
[----:B------:R-:W-:Y:S02]  /*10d0*/  ISETP.GT.U32.AND P1, PT, R12, 0x7f7fffff, PT ;  /* 0x7f7fffff0c00780c */ /* 0x000fe40003f24070 */
[----:B------:R-:W-:-:S04]  /*10e0*/  LOP3.LUT R15, R13, 0xff800000, RZ, 0xc0, !PT ;  /* 0xff8000000d0f7812 */ /* 0x000fc800078ec0ff */
[-C--:B------:R-:W-:Y:S02]  /*10f0*/  IADD3 R13, PT, PT, R12, -R15.reuse, RZ ;  /* 0x8000000f0c0d7210 */ /* 0x080fe40007ffe0ff */
[----:B------:R-:W-:-:S03]  /*1100*/  I2FP.F32.S32 R15, R15 ;  /* 0x0000000f000f7245 */ /* 0x000fc60000201400 */
[----:B------:R-:W-:Y:S02]  /*1110*/  FADD R13, R13, -1 ;  /* 0xbf8000000d0d7421 */ /* 0x000fe40000000000 */
[----:B------:R-:W-:Y:S01]  /*1120*/  FFMA R14, R15, 1.1920928955078125e-07, R14 ;  /* 0x340000000f0e7823 */ /* 0x000fe2000000000e */
[----:B0-----:R-:W-:Y:S02]  /*1130*/  IMAD R15, R0, UR4, R17 ;  /* 0x00000004000f7c24 */ /* 0x001fe4000f8e0211 */
[----:B------:R-:W-:-:S04]  /*1140*/  FFMA R22, R13, -R20, 0.14084610342979431152 ;  /* 0x3e1039f60d167423 */ /* 0x000fc80000000814 */
[----:B------:R-:W-:-:S04]  /*1150*/  FFMA R22, R13, R22, -0.12148627638816833496 ;  /* 0xbdf8cdcc0d167423 */ /* 0x000fc80000000016 */
[----:B------:R-:W-:-:S04]  /*1160*/  FFMA R22, R13, R22, 0.13980610668659210205 ;  /* 0x3e0f29550d167423 */ /* 0x000fc80000000016 */
[----:B------:R-:W-:-:S04]  /*1170*/  FFMA R22, R13, R22, -0.16684235632419586182 ;  /* 0xbe2ad8b90d167423 */ /* 0x000fc80000000016 */
[----:B------:R-:W-:-:S04]  /*1180*/  FFMA R22, R13, R22, 0.20012299716472625732 ;  /* 0x3e4ced0b0d167423 */ /* 0x000fc80000000016 */
[----:B------:R-:W-:-:S04]  /*1190*/  FFMA R22, R13, R22, -0.24999669194221496582 ;  /* 0xbe7fff220d167423 */ /* 0x000fc80000000016 */
[----:B------:R-:W-:-:S04]  /*11a0*/  FFMA R22, R13, R22, 0.33333182334899902344 ;  /* 0x3eaaaa780d167423 */ /* 0x000fc80000000016 */
[----:B------:R-:W-:-:S04]  /*11b0*/  FFMA R22, R13, R22, -0.5 ;  /* 0xbf0000000d167423 */ /* 0x000fc80000000016 */
[----:B------:R-:W-:-:S04]  /*11c0*/  FMUL R22, R13, R22 ;  /* 0x000000160d167220 */ /* 0x000fc80000400000 */
[----:B------:R-:W-:-:S04]  /*11d0*/  FFMA R13, R13, R22, R13 ;  /* 0x000000160d0d7223 */ /* 0x000fc8000000000d */
[----:B------:R-:W-:Y:S01]  /*11e0*/  FFMA R22, R14, 0.69314718246459960938, R13 ;  /* 0x3f3172180e167823 */ /* 0x000fe2000000000d */
[C---:B------:R-:W-:Y:S01]  /*11f0*/  @P1 FFMA R22, R12.reuse, R21, +INF ;  /* 0x7f8000000c161423 */ /* 0x040fe20000000015 */
[----:B------:R-:W-:Y:S01]  /*1200*/  FSETP.NEU.AND P1, PT, R12, RZ, PT ;  /* 0x000000ff0c00720b */ /* 0x000fe20003f2d000 */
[----:B--2---:R-:W-:-:S03]  /*1210*/  IMAD.WIDE R12, R15, 0x4, R6 ;  /* 0x000000040f0c7825 */ /* 0x004fc600078e0206 */
[----:B------:R-:W-:Y:S01]  /*1220*/  FSEL R25, R22, -INF , P1 ;  /* 0xff80000016197808 */ /* 0x000fe20000800000 */
[----:B---3--:R-:W-:Y:S01]  /*1230*/  IMAD.WIDE R14, R15, 0x4, R8 ;  /* 0x000000040f0e7825 */ /* 0x008fe200078e0208 */
[----:B------:R0:W-:Y:S04]  /*1240*/  STG.E desc[UR8][R12.64], R19 ;  /* 0x000000130c007986 */ /* 0x0001e8000c101908 */
[----:B------:R4:W-:Y:S04]  /*1250*/  STG.E desc[UR8][R14.64], R25 ;  /* 0x000000190e007986 */ /* 0x0009e8000c101908 */
[----:B------:R-:W2:Y:S01]  /*1260*/  LDG.E R23, desc[UR8][R10.64+0x4] ;  /* 0x000004080a177981 */ /* 0x000ea2000c1e1900 */
[----:B------:R-:W-:Y:S01]  /*1270*/  IADD3 R17, PT, PT, R17, 0x2, RZ ;  /* 0x0000000211117810 */ /* 0x000fe20007ffe0ff */
[----:B--2---:R-:W-:-:S04]  /*1280*/  FMUL R23, RZ, R23 ;  /* 0x00000017ff177220 */ /* 0x004fc80000400000 */
[----:B------:R-:W-:Y:S01]  /*1290*/  FFMA.SAT R27, R23, -R2, 0.5 ;  /* 0x3f000000171b7423 */ /* 0x000fe20000002802 */
[----:B------:R4:W-:Y:S03]  /*12a0*/  STG.E desc[UR8][R12.64+0x4], R23 ;  /* 0x000004170c007986 */ /* 0x0009e6000c101908 */
        /* <DEDUP_REMOVED lines=10> */
[C---:B0-----:R-:W-:Y:S02]  /*1350*/  IADD3 R19, PT, PT, R2.reuse, -0x3f2aaaab, RZ ;  /* 0xc0d5555502137810 */ /* 0x041fe40007ffe0ff */
[----:B------:R-:W-:Y:S02]  /*1360*/  ISETP.GT.U32.AND P1, PT, R2, 0x7f7fffff, PT ;  /* 0x7f7fffff0200780c */ /* 0x000fe40003f24070 */
[----:B------:R-:W-:-:S04]  /*1370*/  LOP3.LUT R19, R19, 0xff800000, RZ, 0xc0, !PT ;  /* 0xff80000013137812 */ /* 0x000fc800078ec0ff */
[-C--:B------:R-:W-:Y:S02]  /*1380*/  IADD3 R11, PT, PT, R2, -R19.reuse, RZ ;  /* 0x80000013020b7210 */ /* 0x080fe40007ffe0ff */
[----:B------:R-:W-:-:S03]  /*1390*/  I2FP.F32.S32 R19, R19 ;  /* 0x0000001300137245 */ /* 0x000fc60000201400 */
[----:B------:R-:W-:Y:S02]  /*13a0*/  FADD R11, R11, -1 ;  /* 0xbf8000000b0b7421 */ /* 0x000fe40000000000 */
[----:B------:R-:W-:Y:S02]  /*13b0*/  FFMA R10, R19, 1.1920928955078125e-07, R10 ;  /* 0x34000000130a7823 */ /* 0x000fe4000000000a */
        /* <DEDUP_REMOVED lines=12> */
[----:B------:R-:W-:-:S04]  /*1480*/  FSETP.NEU.AND P1, PT, R2, RZ, PT ;  /* 0x000000ff0200720b */ /* 0x000fc80003f2d000 */
[----:B------:R-:W-:Y:S02]  /*1490*/  FSEL R11, R10, -INF , P1 ;  /* 0xff8000000a0b7808 */ /* 0x000fe40000800000 */
[----:B------:R-:W-:-:S03]  /*14a0*/  ISETP.NE.AND P1, PT, R17, R16, PT ;  /* 0x000000101100720c */ /* 0x000fc60003f25270 */
[----:B------:R4:W-:Y:S10]  /*14b0*/  STG.E desc[UR8][R14.64+0x4], R11 ;  /* 0x0000040b0e007986 */ /* 0x0009f4000c101908 */
[----:B------:R-:W-:Y:S05]  /*14c0*/  @P1 BRA `(.L_x_9) ;  /* 0xfffffff800b01947 */ /* 0x000fea000383ffff */
.L_x_8:
[----:B0-----:R-:W-:Y:S05]  /*14d0*/  BSYNC.RECONVERGENT B0 ;  /* 0x0000000000007941 */ /* 0x001fea0003800200 */
.L_x_7:
[----:B------:R-:W-:Y:S05]  /*14e0*/  @P0 EXIT ;  /* 0x000000000000094d */ /* 0x000fea0003800000 */
[----:B------:R-:W0:Y:S01]  /*14f0*/  LDC.64 R4, c[0x0][0x3a0] ;  /* 0x0000e800ff047b82 */ /* 0x000e220000000a00 */
[----:B-----5:R-:W-:Y:S01]  /*1500*/  IADD3 R3, PT, PT, R3, R16, RZ ;  /* 0x0000001003037210 */ /* 0x020fe20007ffe0ff */
[----:B------:R-:W1:Y:S04]  /*1510*/  LDCU UR4, c[0x0][0x3bc] ;  /* 0x00007780ff0477ac */ /* 0x000e680008000800 */
[----:B0-----:R-:W-:-:S05]  /*1520*/  IMAD.WIDE R4, R3, 0x4, R4 ;  /* 0x0000000403047825 */ /* 0x001fca00078e0204 */
[----:B------:R0:W2:Y:S01]  /*1530*/  LDG.E R2, desc[UR8][R4.64] ;  /* 0x0000000804027981 */ /* 0x0000a2000c1e1900 */
[----:B------:R-:W-:Y:S01]  /*1540*/  HFMA2 R3, -RZ, RZ, 0.96630859375, -0.0022525787353515625 ;  /* 0x3bbb989dff037431 */ /* 0x000fe200000001ff */
[----:B------:R-:W-:Y:S01]  /*1550*/  MOV R6, 0x437c0000 ;  /* 0x437c000000067802 */ /* 0x000fe20000000f00 */
[----:B0-----:R-:W-:Y:S02]  /*1560*/  HFMA2 R4, -RZ, RZ, 1.5048828125, 33.21875 ;  /* 0x3e055027ff047431 */ /* 0x001fe400000001ff */
[----:B--2---:R-:W-:-:S04]  /*1570*/  FMUL R2, RZ, R2 ;  /* 0x00000002ff027220 */ /* 0x004fc80000400000 */
[----:B------:R-:W-:-:S04]  /*1580*/  FFMA.SAT R3, R2, -R3, 0.5 ;  /* 0x3f00000002037423 */ /* 0x000fc80000002803 */
[----:B------:R-:W-:-:S04]  /*1590*/  FFMA.RM R3, R3, R6, 12582913 ;  /* 0x4b40000103037423 */ /* 0x000fc80000004006 */
[C---:B------:R-:W-:Y:S01]  /*15a0*/  FADD R7, R3.reuse, -12583039 ;  /* 0xcb40007f03077421 */ /* 0x040fe20000000000 */
[----:B------:R-:W-:-:S03]  /*15b0*/  SHF.L.U32 R3, R3, 0x17, RZ ;  /* 0x0000001703037819 */ /* 0x000fc600000006ff */
[----:B------:R-:W-:-:S04]  /*15c0*/  FFMA R7, R2, -1.4426950216293334961, -R7 ;  /* 0xbfb8aa3b02077823 */ /* 0x000fc80000000807 */
[----:B------:R-:W-:-:S04]  /*15d0*/  FFMA R7, R2, -1.925963033500011079e-08, R7 ;  /* 0xb2a5706002077823 */ /* 0x000fc80000000007 */
[----:B------:R-:W0:Y:S02]  /*15e0*/  MUFU.EX2 R6, R7 ;  /* 0x0000000700067308 */ /* 0x000e240000000800 */
[----:B0-----:R-:W-:Y:S02]  /*15f0*/  FFMA R8, R3, R6, 1 ;  /* 0x3f80000003087423 */ /* 0x001fe40000000006 */
[----:B------:R-:W0:Y:S03]  /*1600*/  LDC.64 R6, c[0x0][0x3d0] ;  /* 0x0000f400ff067b82 */ /* 0x000e260000000a00 */
[----:B------:R-:W-:-:S13]  /*1610*/  FSETP.GEU.AND P0, PT, R8, 1.175494350822287508e-38, PT ;  /* 0x008000000800780b */ /* 0x000fda0003f0e000 */
[----:B------:R-:W-:-:S05]  /*1620*/  @!P0 FMUL R8, R8, 8388608 ;  /* 0x4b00000008088820 */ /* 0x000fca0000400000 */
[----:B------:R-:W-:-:S04]  /*1630*/  IADD3 R3, PT, PT, R8, -0x3f2aaaab, RZ ;  /* 0xc0d5555508037810 */ /* 0x000fc80007ffe0ff */
[----:B------:R-:W-:-:S04]  /*1640*/  LOP3.LUT R9, R3, 0xff800000, RZ, 0xc0, !PT ;  /* 0xff80000003097812 */ /* 0x000fc800078ec0ff */
[----:B------:R-:W-:-:S05]  /*1650*/  IADD3 R3, PT, PT, R8, -R9, RZ ;  /* 0x8000000908037210 */ /* 0x000fca0007ffe0ff */
[----:B----4-:R-:W-:Y:S01]  /*1660*/  FADD R11, R3, -1 ;  /* 0xbf800000030b7421 */ /* 0x010fe20000000000 */
[----:B------:R-:W-:Y:S02]  /*1670*/  FSEL R3, RZ, -23, P0 ;  /* 0xc1b80000ff037808 */ /* 0x000fe40000000000 */
[----:B------:R-:W-:Y:S01]  /*1680*/  ISETP.GT.U32.AND P0, PT, R8, 0x7f7fffff, PT ;  /* 0x7f7fffff0800780c */ /* 0x000fe20003f04070 */
        /* <DEDUP_REMOVED lines=9> */
[----:B------:R-:W-:Y:S02]  /*1720*/  I2FP.F32.S32 R10, R9 ;  /* 0x00000009000a7245 */ /* 0x000fe40000201400 */
[----:B------:R-:W-:Y:S01]  /*1730*/  MOV R9, 0x7f800000 ;  /* 0x7f80000000097802 */ /* 0x000fe20000000f00 */
[C---:B------:R-:W-:Y:S02]  /*1740*/  FMUL R12, R11.reuse, R12 ;  /* 0x0000000c0b0c7220 */ /* 0x040fe40000400000 */
[----:B------:R-:W-:Y:S02]  /*1750*/  FFMA R3, R10, 1.1920928955078125e-07, R3 ;  /* 0x340000000a037823 */ /* 0x000fe40000000003 */
[----:B------:R-:W-:-:S04]  /*1760*/  FFMA R12, R11, R12, R11 ;  /* 0x0000000c0b0c7223 */ /* 0x000fc8000000000b */
[----:B------:R-:W-:Y:S01]  /*1770*/  FFMA R12, R3, 0.69314718246459960938, R12 ;  /* 0x3f317218030c7823 */ /* 0x000fe2000000000c */
[----:B-1----:R-:W-:Y:S02]  /*1780*/  IMAD R3, R0, UR4, R16 ;  /* 0x0000000400037c24 */ /* 0x002fe4000f8e0210 */
[C---:B------:R-:W-:Y:S01]  /*1790*/  @P0 FFMA R12, R8.reuse, R9, +INF ;  /* 0x7f800000080c0423 */ /* 0x040fe20000000009 */
[----:B------:R-:W-:Y:S01]  /*17a0*/  FSETP.NEU.AND P0, PT, R8, RZ, PT ;  /* 0x000000ff0800720b */ /* 0x000fe20003f0d000 */
[----:B0-----:R-:W-:-:S04]  /*17b0*/  IMAD.WIDE R6, R3, 0x4, R6 ;  /* 0x0000000403067825 */ /* 0x001fc800078e0206 */
[----:B--2---:R-:W-:Y:S01]  /*17c0*/  IMAD.WIDE R4, R3, 0x4, R4 ;  /* 0x0000000403047825 */ /* 0x004fe200078e0204 */
[----:B------:R-:W-:Y:S01]  /*17d0*/  FSEL R3, R12, -INF , P0 ;  /* 0xff8000000c037808 */ /* 0x000fe20000000000 */
[----:B------:R-:W-:Y:S04]  /*17e0*/  STG.E desc[UR8][R6.64], R2 ;  /* 0x0000000206007986 */ /* 0x000fe8000c101908 */
[----:B------:R-:W-:Y:S01]  /*17f0*/  STG.E desc[UR8][R4.64], R3 ;  /* 0x0000000304007986 */ /* 0x000fe2000c101908 */
[----:B------:R-:W-:Y:S05]  /*1800*/  EXIT ;  /* 0x000000000000794d */ /* 0x000fea0003800000 */
.L_x_10:
[----:B------:R-:W-:-:S00]  /*1810*/  BRA `(.L_x_10) ;  /* 0xfffffffc00fc7947 */ /* 0x000fc0000383ffff */
[----:B------:R-:W-:-:S00]  /*1820*/  NOP ;  /* 0x0000000000007918 */ /* 0x000fc00000000000 */
        /* <DEDUP_REMOVED lines=13> */
.L_x_11:


//--------------------- .nv.shared.reserved.0     --------------------------
	.section	.nv.shared.reserved.0,"aw",@nobits
	.weak		__nv_reservedSMEM_offset_0_alias
	.size		__nv_reservedSMEM_offset_0_alias, 0, 64
	.other		__nv_reservedSMEM_offset_0_alias,@"STO_CUDA_RESERVED_SHARED STV_DEFAULT"
__nv_reservedSMEM_offset_0_alias:
	.zero		0
	.zero		64


//--------------------- .nv.constant0.bhsm_forward2 --------------------------
	.section	.nv.constant0.bhsm_forward2,"a",@progbits
	.sectionflags	@""
	.align	4
.nv.constant0.bhsm_forward2:
	.zero		984


//--------------------- SYMBOLS --------------------------

	.type		.nv.reservedSmem.offset0,@object
	.size		.nv.reservedSmem.offset0,0x4
